//
// Generated by NVIDIA NVVM Compiler
//
// Compiler Build ID: CL-36424714
// Cuda compilation tools, release 13.0, V13.0.88
// Based on NVVM 20.0.0
//

.version 9.0
.target sm_100
.address_size 64

	// .globl	_Z6kernelPfS_S_i

.visible .entry _Z6kernelPfS_S_i(
	.param .u64 .ptr .align 1 _Z6kernelPfS_S_i_param_0,
	.param .u64 .ptr .align 1 _Z6kernelPfS_S_i_param_1,
	.param .u64 .ptr .align 1 _Z6kernelPfS_S_i_param_2,
	.param .u32 _Z6kernelPfS_S_i_param_3
)
{
	.reg .pred 	%p<11>;
	.reg .b32 	%r<40>;
	.reg .b32 	%f<55>;
	.reg .b64 	%rd<51>;

	ld.param.u64 	%rd11, [_Z6kernelPfS_S_i_param_0];
	ld.param.u64 	%rd12, [_Z6kernelPfS_S_i_param_1];
	ld.param.u64 	%rd10, [_Z6kernelPfS_S_i_param_2];
	ld.param.u32 	%r19, [_Z6kernelPfS_S_i_param_3];
	cvta.to.global.u64 	%rd1, %rd12;
	cvta.to.global.u64 	%rd2, %rd11;
	mov.u32 	%r20, %ctaid.x;
	mov.u32 	%r21, %ntid.x;
	mov.u32 	%r22, %tid.x;
	mad.lo.s32 	%r1, %r20, %r21, %r22;
	mul.lo.s32 	%r23, %r19, %r19;
	setp.ge.s32 	%p1, %r1, %r23;
	@%p1 bra 	$L__BB0_13;
	rem.s32 	%r2, %r1, %r19;
	setp.lt.s32 	%p2, %r19, 1;
	@%p2 bra 	$L__BB0_13;
	sub.s32 	%r3, %r1, %r2;
	cvta.to.global.u64 	%rd13, %rd10;
	mul.wide.s32 	%rd14, %r1, 4;
	add.s64 	%rd3, %rd13, %rd14;
	ld.global.f32 	%f52, [%rd3];
	and.b32  	%r4, %r19, 7;
	setp.lt.u32 	%p3, %r19, 8;
	mov.b32 	%r38, 0;
	@%p3 bra 	$L__BB0_5;
	and.b32  	%r25, %r19, 2147483640;
	neg.s32 	%r36, %r25;
	mul.wide.u32 	%rd15, %r19, 8;
	add.s64 	%rd4, %rd1, %rd15;
	mul.wide.u32 	%rd16, %r19, 12;
	add.s64 	%rd5, %rd1, %rd16;
	mul.wide.u32 	%rd17, %r19, 16;
	add.s64 	%rd6, %rd1, %rd17;
	mul.wide.u32 	%rd18, %r19, 20;
	add.s64 	%rd7, %rd1, %rd18;
	mul.wide.u32 	%rd19, %r19, 24;
	add.s64 	%rd8, %rd1, %rd19;
	mul.wide.u32 	%rd20, %r19, 28;
	add.s64 	%rd9, %rd1, %rd20;
	mov.u32 	%r34, %r3;
	mov.u32 	%r35, %r2;
$L__BB0_4:
	.pragma "nounroll";
	and.b32  	%r38, %r19, 2147483640;
	mul.wide.s32 	%rd21, %r35, 4;
	mul.wide.u32 	%rd22, %r19, 4;
	add.s64 	%rd23, %rd1, %rd21;
	add.s64 	%rd24, %rd23, %rd22;
	add.s64 	%rd25, %rd4, %rd21;
	add.s64 	%rd26, %rd5, %rd21;
	add.s64 	%rd27, %rd6, %rd21;
	add.s64 	%rd28, %rd7, %rd21;
	add.s64 	%rd29, %rd8, %rd21;
	add.s64 	%rd30, %rd9, %rd21;
	mul.wide.s32 	%rd31, %r34, 4;
	add.s64 	%rd32, %rd2, %rd31;
	ld.global.f32 	%f9, [%rd32];
	ld.global.f32 	%f10, [%rd23];
	fma.rn.f32 	%f11, %f9, %f10, %f52;
	st.global.f32 	[%rd3], %f11;
	ld.global.f32 	%f12, [%rd32+4];
	ld.global.f32 	%f13, [%rd24];
	fma.rn.f32 	%f14, %f12, %f13, %f11;
	st.global.f32 	[%rd3], %f14;
	ld.global.f32 	%f15, [%rd32+8];
	ld.global.f32 	%f16, [%rd25];
	fma.rn.f32 	%f17, %f15, %f16, %f14;
	st.global.f32 	[%rd3], %f17;
	ld.global.f32 	%f18, [%rd32+12];
	ld.global.f32 	%f19, [%rd26];
	fma.rn.f32 	%f20, %f18, %f19, %f17;
	st.global.f32 	[%rd3], %f20;
	ld.global.f32 	%f21, [%rd32+16];
	ld.global.f32 	%f22, [%rd27];
	fma.rn.f32 	%f23, %f21, %f22, %f20;
	st.global.f32 	[%rd3], %f23;
	ld.global.f32 	%f24, [%rd32+20];
	ld.global.f32 	%f25, [%rd28];
	fma.rn.f32 	%f26, %f24, %f25, %f23;
	st.global.f32 	[%rd3], %f26;
	ld.global.f32 	%f27, [%rd32+24];
	ld.global.f32 	%f28, [%rd29];
	fma.rn.f32 	%f29, %f27, %f28, %f26;
	st.global.f32 	[%rd3], %f29;
	ld.global.f32 	%f30, [%rd32+28];
	ld.global.f32 	%f31, [%rd30];
	fma.rn.f32 	%f52, %f30, %f31, %f29;
	st.global.f32 	[%rd3], %f52;
	add.s32 	%r36, %r36, 8;
	shl.b32 	%r26, %r19, 3;
	add.s32 	%r35, %r35, %r26;
	add.s32 	%r34, %r34, 8;
	setp.ne.s32 	%p4, %r36, 0;
	@%p4 bra 	$L__BB0_4;
$L__BB0_5:
	setp.eq.s32 	%p5, %r4, 0;
	@%p5 bra 	$L__BB0_13;
	and.b32  	%r14, %r19, 3;
	setp.lt.u32 	%p6, %r4, 4;
	@%p6 bra 	$L__BB0_8;
	add.s32 	%r27, %r3, %r38;
	mul.wide.s32 	%rd33, %r27, 4;
	add.s64 	%rd34, %rd2, %rd33;
	ld.global.f32 	%f32, [%rd34];
	mad.lo.s32 	%r28, %r38, %r19, %r2;
	mul.wide.s32 	%rd35, %r28, 4;
	add.s64 	%rd36, %rd1, %rd35;
	ld.global.f32 	%f33, [%rd36];
	fma.rn.f32 	%f34, %f32, %f33, %f52;
	st.global.f32 	[%rd3], %f34;
	ld.global.f32 	%f35, [%rd34+4];
	mul.wide.u32 	%rd37, %r19, 4;
	add.s64 	%rd38, %rd36, %rd37;
	ld.global.f32 	%f36, [%rd38];
	fma.rn.f32 	%f37, %f35, %f36, %f34;
	st.global.f32 	[%rd3], %f37;
	ld.global.f32 	%f38, [%rd34+8];
	add.s64 	%rd39, %rd38, %rd37;
	ld.global.f32 	%f39, [%rd39];
	fma.rn.f32 	%f40, %f38, %f39, %f37;
	st.global.f32 	[%rd3], %f40;
	ld.global.f32 	%f41, [%rd34+12];
	add.s64 	%rd40, %rd39, %rd37;
	ld.global.f32 	%f42, [%rd40];
	fma.rn.f32 	%f52, %f41, %f42, %f40;
	st.global.f32 	[%rd3], %f52;
	add.s32 	%r38, %r38, 4;
$L__BB0_8:
	setp.eq.s32 	%p7, %r14, 0;
	@%p7 bra 	$L__BB0_13;
	setp.eq.s32 	%p8, %r14, 1;
	@%p8 bra 	$L__BB0_11;
	add.s32 	%r29, %r3, %r38;
	mul.wide.s32 	%rd41, %r29, 4;
	add.s64 	%rd42, %rd2, %rd41;
	ld.global.f32 	%f43, [%rd42];
	mad.lo.s32 	%r30, %r38, %r19, %r2;
	mul.wide.s32 	%rd43, %r30, 4;
	add.s64 	%rd44, %rd1, %rd43;
	ld.global.f32 	%f44, [%rd44];
	fma.rn.f32 	%f45, %f43, %f44, %f52;
	st.global.f32 	[%rd3], %f45;
	ld.global.f32 	%f46, [%rd42+4];
	mul.wide.u32 	%rd45, %r19, 4;
	add.s64 	%rd46, %rd44, %rd45;
	ld.global.f32 	%f47, [%rd46];
	fma.rn.f32 	%f52, %f46, %f47, %f45;
	st.global.f32 	[%rd3], %f52;
	add.s32 	%r38, %r38, 2;
$L__BB0_11:
	and.b32  	%r31, %r19, 1;
	setp.eq.b32 	%p9, %r31, 1;
	not.pred 	%p10, %p9;
	@%p10 bra 	$L__BB0_13;
	add.s32 	%r32, %r3, %r38;
	mul.wide.s32 	%rd47, %r32, 4;
	add.s64 	%rd48, %rd2, %rd47;
	ld.global.f32 	%f48, [%rd48];
	mad.lo.s32 	%r33, %r38, %r19, %r2;
	mul.wide.s32 	%rd49, %r33, 4;
	add.s64 	%rd50, %rd1, %rd49;
	ld.global.f32 	%f49, [%rd50];
	fma.rn.f32 	%f50, %f48, %f49, %f52;
	st.global.f32 	[%rd3], %f50;
$L__BB0_13:
	ret;

}
	// .globl	_Z7kernel2PfS_S_i
.visible .entry _Z7kernel2PfS_S_i(
	.param .u64 .ptr .align 1 _Z7kernel2PfS_S_i_param_0,
	.param .u64 .ptr .align 1 _Z7kernel2PfS_S_i_param_1,
	.param .u64 .ptr .align 1 _Z7kernel2PfS_S_i_param_2,
	.param .u32 _Z7kernel2PfS_S_i_param_3
)
{
	.reg .pred 	%p<12>;
	.reg .b32 	%r<82>;
	.reg .b32 	%f<55>;
	.reg .b64 	%rd<48>;

	ld.param.u64 	%rd5, [_Z7kernel2PfS_S_i_param_0];
	ld.param.u64 	%rd6, [_Z7kernel2PfS_S_i_param_1];
	ld.param.u32 	%r50, [_Z7kernel2PfS_S_i_param_3];
	cvta.to.global.u64 	%rd1, %rd6;
	cvta.to.global.u64 	%rd2, %rd5;
	mov.u32 	%r51, %ctaid.x;
	mov.u32 	%r52, %ntid.x;
	mov.u32 	%r53, %tid.x;
	mad.lo.s32 	%r1, %r51, %r52, %r53;
	setp.ge.s32 	%p1, %r1, %r50;
	setp.lt.s32 	%p2, %r50, 1;
	or.pred  	%p3, %p1, %p2;
	@%p3 bra 	$L__BB1_14;
	mul.lo.s32 	%r2, %r50, %r1;
	add.s32 	%r3, %r50, -1;
	and.b32  	%r4, %r50, 7;
	and.b32  	%r5, %r50, 3;
	and.b32  	%r6, %r50, 2147483640;
	and.b32  	%r7, %r50, 1;
	neg.s32 	%r8, %r6;
	shl.b32 	%r9, %r50, 3;
	shl.b32 	%r10, %r50, 1;
	mul.lo.s32 	%r11, %r50, 3;
	shl.b32 	%r12, %r50, 2;
	mul.lo.s32 	%r13, %r50, 5;
	mul.lo.s32 	%r14, %r50, 6;
	mul.lo.s32 	%r15, %r50, 7;
	mov.b32 	%r68, 0;
$L__BB1_2:
	ld.param.u64 	%rd47, [_Z7kernel2PfS_S_i_param_2];
	setp.lt.u32 	%p4, %r3, 7;
	add.s32 	%r56, %r68, %r2;
	cvta.to.global.u64 	%rd7, %rd47;
	mul.wide.s32 	%rd8, %r56, 4;
	add.s64 	%rd3, %rd7, %rd8;
	ld.global.f32 	%f52, [%rd3];
	mov.b32 	%r80, 0;
	@%p4 bra 	$L__BB1_5;
	add.s32 	%r77, %r50, %r68;
	add.s32 	%r76, %r10, %r68;
	add.s32 	%r75, %r11, %r68;
	add.s32 	%r74, %r12, %r68;
	add.s32 	%r73, %r13, %r68;
	add.s32 	%r72, %r14, %r68;
	add.s32 	%r71, %r15, %r68;
	mov.u32 	%r69, %r2;
	mov.u32 	%r70, %r68;
	mov.u32 	%r78, %r8;
$L__BB1_4:
	.pragma "nounroll";
	mul.wide.s32 	%rd9, %r69, 4;
	add.s64 	%rd10, %rd2, %rd9;
	ld.global.f32 	%f9, [%rd10];
	mul.wide.u32 	%rd11, %r70, 4;
	add.s64 	%rd12, %rd1, %rd11;
	ld.global.f32 	%f10, [%rd12];
	fma.rn.f32 	%f11, %f9, %f10, %f52;
	st.global.f32 	[%rd3], %f11;
	ld.global.f32 	%f12, [%rd10+4];
	mul.wide.u32 	%rd13, %r77, 4;
	add.s64 	%rd14, %rd1, %rd13;
	ld.global.f32 	%f13, [%rd14];
	fma.rn.f32 	%f14, %f12, %f13, %f11;
	st.global.f32 	[%rd3], %f14;
	ld.global.f32 	%f15, [%rd10+8];
	mul.wide.u32 	%rd15, %r76, 4;
	add.s64 	%rd16, %rd1, %rd15;
	ld.global.f32 	%f16, [%rd16];
	fma.rn.f32 	%f17, %f15, %f16, %f14;
	st.global.f32 	[%rd3], %f17;
	ld.global.f32 	%f18, [%rd10+12];
	mul.wide.u32 	%rd17, %r75, 4;
	add.s64 	%rd18, %rd1, %rd17;
	ld.global.f32 	%f19, [%rd18];
	fma.rn.f32 	%f20, %f18, %f19, %f17;
	st.global.f32 	[%rd3], %f20;
	ld.global.f32 	%f21, [%rd10+16];
	mul.wide.u32 	%rd19, %r74, 4;
	add.s64 	%rd20, %rd1, %rd19;
	ld.global.f32 	%f22, [%rd20];
	fma.rn.f32 	%f23, %f21, %f22, %f20;
	st.global.f32 	[%rd3], %f23;
	ld.global.f32 	%f24, [%rd10+20];
	mul.wide.u32 	%rd21, %r73, 4;
	add.s64 	%rd22, %rd1, %rd21;
	ld.global.f32 	%f25, [%rd22];
	fma.rn.f32 	%f26, %f24, %f25, %f23;
	st.global.f32 	[%rd3], %f26;
	ld.global.f32 	%f27, [%rd10+24];
	mul.wide.u32 	%rd23, %r72, 4;
	add.s64 	%rd24, %rd1, %rd23;
	ld.global.f32 	%f28, [%rd24];
	fma.rn.f32 	%f29, %f27, %f28, %f26;
	st.global.f32 	[%rd3], %f29;
	ld.global.f32 	%f30, [%rd10+28];
	mul.wide.u32 	%rd25, %r71, 4;
	add.s64 	%rd26, %rd1, %rd25;
	ld.global.f32 	%f31, [%rd26];
	fma.rn.f32 	%f52, %f30, %f31, %f29;
	st.global.f32 	[%rd3], %f52;
	add.s32 	%r78, %r78, 8;
	add.s32 	%r77, %r77, %r9;
	add.s32 	%r76, %r76, %r9;
	add.s32 	%r75, %r75, %r9;
	add.s32 	%r74, %r74, %r9;
	add.s32 	%r73, %r73, %r9;
	add.s32 	%r72, %r72, %r9;
	add.s32 	%r71, %r71, %r9;
	add.s32 	%r70, %r70, %r9;
	add.s32 	%r69, %r69, 8;
	setp.ne.s32 	%p5, %r78, 0;
	mov.u32 	%r80, %r6;
	@%p5 bra 	$L__BB1_4;
$L__BB1_5:
	setp.eq.s32 	%p6, %r4, 0;
	@%p6 bra 	$L__BB1_13;
	add.s32 	%r57, %r4, -1;
	setp.lt.u32 	%p7, %r57, 3;
	@%p7 bra 	$L__BB1_8;
	add.s32 	%r58, %r80, %r2;
	mul.wide.s32 	%rd27, %r58, 4;
	add.s64 	%rd28, %rd2, %rd27;
	ld.global.f32 	%f32, [%rd28];
	mad.lo.s32 	%r59, %r80, %r50, %r68;
	mul.wide.u32 	%rd29, %r59, 4;
	add.s64 	%rd30, %rd1, %rd29;
	ld.global.f32 	%f33, [%rd30];
	fma.rn.f32 	%f34, %f32, %f33, %f52;
	st.global.f32 	[%rd3], %f34;
	ld.global.f32 	%f35, [%rd28+4];
	add.s32 	%r60, %r59, %r50;
	mul.wide.u32 	%rd31, %r60, 4;
	add.s64 	%rd32, %rd1, %rd31;
	ld.global.f32 	%f36, [%rd32];
	fma.rn.f32 	%f37, %f35, %f36, %f34;
	st.global.f32 	[%rd3], %f37;
	ld.global.f32 	%f38, [%rd28+8];
	add.s32 	%r61, %r60, %r50;
	mul.wide.u32 	%rd33, %r61, 4;
	add.s64 	%rd34, %rd1, %rd33;
	ld.global.f32 	%f39, [%rd34];
	fma.rn.f32 	%f40, %f38, %f39, %f37;
	st.global.f32 	[%rd3], %f40;
	ld.global.f32 	%f41, [%rd28+12];
	add.s32 	%r62, %r61, %r50;
	mul.wide.u32 	%rd35, %r62, 4;
	add.s64 	%rd36, %rd1, %rd35;
	ld.global.f32 	%f42, [%rd36];
	fma.rn.f32 	%f52, %f41, %f42, %f40;
	st.global.f32 	[%rd3], %f52;
	add.s32 	%r80, %r80, 4;
$L__BB1_8:
	setp.eq.s32 	%p8, %r5, 0;
	@%p8 bra 	$L__BB1_13;
	setp.eq.s32 	%p9, %r5, 1;
	@%p9 bra 	$L__BB1_11;
	add.s32 	%r63, %r80, %r2;
	mul.wide.s32 	%rd37, %r63, 4;
	add.s64 	%rd38, %rd2, %rd37;
	ld.global.f32 	%f43, [%rd38];
	mad.lo.s32 	%r64, %r80, %r50, %r68;
	mul.wide.u32 	%rd39, %r64, 4;
	add.s64 	%rd40, %rd1, %rd39;
	ld.global.f32 	%f44, [%rd40];
	fma.rn.f32 	%f45, %f43, %f44, %f52;
	st.global.f32 	[%rd3], %f45;
	ld.global.f32 	%f46, [%rd38+4];
	add.s32 	%r65, %r64, %r50;
	mul.wide.u32 	%rd41, %r65, 4;
	add.s64 	%rd42, %rd1, %rd41;
	ld.global.f32 	%f47, [%rd42];
	fma.rn.f32 	%f52, %f46, %f47, %f45;
	st.global.f32 	[%rd3], %f52;
	add.s32 	%r80, %r80, 2;
$L__BB1_11:
	setp.eq.s32 	%p10, %r7, 0;
	@%p10 bra 	$L__BB1_13;
	add.s32 	%r66, %r80, %r2;
	mul.wide.s32 	%rd43, %r66, 4;
	add.s64 	%rd44, %rd2, %rd43;
	ld.global.f32 	%f48, [%rd44];
	mad.lo.s32 	%r67, %r80, %r50, %r68;
	mul.wide.u32 	%rd45, %r67, 4;
	add.s64 	%rd46, %rd1, %rd45;
	ld.global.f32 	%f49, [%rd46];
	fma.rn.f32 	%f50, %f48, %f49, %f52;
	st.global.f32 	[%rd3], %f50;
$L__BB1_13:
	add.s32 	%r68, %r68, 1;
	setp.ne.s32 	%p11, %r68, %r50;
	@%p11 bra 	$L__BB1_2;
$L__BB1_14:
	ret;

}


// ===== COMPILED SASS (sm_100) =====

	.target	sm_100

	.elftype	@"ET_EXEC"


//--------------------- .note.nv.tkinfo           --------------------------
	.section	.note.nv.tkinfo,"",@"SHT_NOTE"
	.sectionflags	@"SHF_NOTE_NV_TKINFO"
	.tkinfo
        /*0018*/ 	.word	0x00000002
        /*0030*/ 	.string	""
        /*0030*/ 	.string	"ptxas"
        /*0030*/ 	.string	"Cuda compilation tools, release 13.0, V13.0.88"
        /*0030*/ 	.string	"Build cuda_13.0.r13.0/compiler.36424714_0"
        /*0030*/ 	.string	"-arch sm_100 -m 64 "



//--------------------- .note.nv.cuinfo           --------------------------
	.section	.note.nv.cuinfo,"",@"SHT_NOTE"
	.sectionflags	@"SHF_NOTE_NV_CUINFO"
        /*0018*/ 	.short	0x0002
        /*001a*/ 	.short	0x0064
        /*001c*/ 	.short	0x0082
	.zero		2


//--------------------- .nv.info                  --------------------------
	.section	.nv.info,"",@"SHT_CUDA_INFO"
	.align	4


	//----- nvinfo : EIATTR_REGCOUNT
	.align		4
        /*0000*/ 	.byte	0x04, 0x2f
        /*0002*/ 	.short	(.L_1 - .L_0)
	.align		4
.L_0:
        /*0004*/ 	.word	index@(_Z6kernelPfS_S_i)
        /*0008*/ 	.word	0x00000018


	//----- nvinfo : EIATTR_FRAME_SIZE
	.align		4
.L_1:
        /*000c*/ 	.byte	0x04, 0x11
        /*000e*/ 	.short	(.L_3 - .L_2)
	.align		4
.L_2:
        /*0010*/ 	.word	index@(_Z6kernelPfS_S_i)
        /*0014*/ 	.word	0x00000000


	//----- nvinfo : EIATTR_REGCOUNT
	.align		4
.L_3:
        /*0018*/ 	.byte	0x04, 0x2f
        /*001a*/ 	.short	(.L_5 - .L_4)
	.align		4
.L_4:
        /*001c*/ 	.word	index@(_Z7kernel2PfS_S_i)
        /*0020*/ 	.word	0x00000020


	//----- nvinfo : EIATTR_FRAME_SIZE
	.align		4
.L_5:
        /*0024*/ 	.byte	0x04, 0x11
        /*0026*/ 	.short	(.L_7 - .L_6)
	.align		4
.L_6:
        /*0028*/ 	.word	index@(_Z7kernel2PfS_S_i)
        /*002c*/ 	.word	0x00000000


	//----- nvinfo : EIATTR_MIN_STACK_SIZE
	.align		4
.L_7:
        /*0030*/ 	.byte	0x04, 0x12
        /*0032*/ 	.short	(.L_9 - .L_8)
	.align		4
.L_8:
        /*0034*/ 	.word	index@(_Z7kernel2PfS_S_i)
        /*0038*/ 	.word	0x00000000


	//----- nvinfo : EIATTR_MIN_STACK_SIZE
	.align		4
.L_9:
        /*003c*/ 	.byte	0x04, 0x12
        /*003e*/ 	.short	(.L_11 - .L_10)
	.align		4
.L_10:
        /*0040*/ 	.word	index@(_Z6kernelPfS_S_i)
        /*0044*/ 	.word	0x00000000
.L_11:


//--------------------- .nv.compat                --------------------------
	.section	.nv.compat,"",@"SHT_CUDA_COMPAT_INFO"
	.align	4
        /*0000*/ 	.byte	0x02, 0x09, 0x00, 0x00, 0x02, 0x02, 0x01, 0x00, 0x02, 0x05, 0x05, 0x00, 0x03, 0x07, 0x01, 0x01
        /*0010*/ 	.byte	0x02, 0x03, 0x00, 0x00, 0x02, 0x06, 0x01, 0x00, 0x04, 0x0b, 0x08, 0x00, 0x09, 0x00, 0x00, 0x00
        /*0020*/ 	.byte	0x00, 0x00, 0x00, 0x00


//--------------------- .nv.info._Z7kernel2PfS_S_i --------------------------
	.section	.nv.info._Z7kernel2PfS_S_i,"",@"SHT_CUDA_INFO"
	.sectionflags	@""
	.align	4


	//----- nvinfo : EIATTR_CUDA_API_VERSION
	.align		4
        /*0000*/ 	.byte	0x04, 0x37
        /*0002*/ 	.short	(.L_13 - .L_12)
.L_12:
        /*0004*/ 	.word	0x00000082


	//----- nvinfo : EIATTR_KPARAM_INFO
	.align		4
.L_13:
        /*0008*/ 	.byte	0x04, 0x17
        /*000a*/ 	.short	(.L_15 - .L_14)
.L_14:
        /*000c*/ 	.word	0x00000000
        /*0010*/ 	.short	0x0003
        /*0012*/ 	.short	0x0018
        /*0014*/ 	.byte	0x00, 0xf0, 0x11, 0x00


	//----- nvinfo : EIATTR_KPARAM_INFO
	.align		4
.L_15:
        /*0018*/ 	.byte	0x04, 0x17
        /*001a*/ 	.short	(.L_17 - .L_16)
.L_16:
        /*001c*/ 	.word	0x00000000
        /*0020*/ 	.short	0x0002
        /*0022*/ 	.short	0x0010
        /*0024*/ 	.byte	0x00, 0xf5, 0x21, 0x00


	//----- nvinfo : EIATTR_KPARAM_INFO
	.align		4
.L_17:
        /*0028*/ 	.byte	0x04, 0x17
        /*002a*/ 	.short	(.L_19 - .L_18)
.L_18:
        /*002c*/ 	.word	0x00000000
        /*0030*/ 	.short	0x0001
        /*0032*/ 	.short	0x0008
        /*0034*/ 	.byte	0x00, 0xf5, 0x21, 0x00


	//----- nvinfo : EIATTR_KPARAM_INFO
	.align		4
.L_19:
        /*0038*/ 	.byte	0x04, 0x17
        /*003a*/ 	.short	(.L_21 - .L_20)
.L_20:
        /*003c*/ 	.word	0x00000000
        /*0040*/ 	.short	0x0000
        /*0042*/ 	.short	0x0000
        /*0044*/ 	.byte	0x00, 0xf5, 0x21, 0x00


	//----- nvinfo : EIATTR_SPARSE_MMA_MASK
	.align		4
.L_21:
        /*0048*/ 	.byte	0x03, 0x50
        /*004a*/ 	.short	0x0000


	//----- nvinfo : EIATTR_MAXREG_COUNT
	.align		4
        /*004c*/ 	.byte	0x03, 0x1b
        /*004e*/ 	.short	0x00ff


	//----- nvinfo : EIATTR_MERCURY_ISA_VERSION
	.align		4
        /*0050*/ 	.byte	0x03, 0x5f
        /*0052*/ 	.short	0x0101


	//----- nvinfo : EIATTR_VRC_CTA_INIT_COUNT
	.align		4
        /*0054*/ 	.byte	0x02, 0x4a
	.zero		1
	.zero		1


	//----- nvinfo : EIATTR_EXIT_INSTR_OFFSETS
	.align		4
        /*0058*/ 	.byte	0x04, 0x1c
        /*005a*/ 	.short	(.L_23 - .L_22)


	//   ....[0]....
.L_22:
        /*005c*/ 	.word	0x00000080


	//   ....[1]....
        /*0060*/ 	.word	0x00000a20


	//----- nvinfo : EIATTR_CBANK_PARAM_SIZE
	.align		4
.L_23:
        /*0064*/ 	.byte	0x03, 0x19
        /*0066*/ 	.short	0x001c


	//----- nvinfo : EIATTR_PARAM_CBANK
	.align		4
        /*0068*/ 	.byte	0x04, 0x0a
        /*006a*/ 	.short	(.L_25 - .L_24)
	.align		4
.L_24:
        /*006c*/ 	.word	index@(.nv.constant0._Z7kernel2PfS_S_i)
        /*0070*/ 	.short	0x0380
        /*0072*/ 	.short	0x001c


	//----- nvinfo : EIATTR_SW_WAR
	.align		4
.L_25:
        /*0074*/ 	.byte	0x04, 0x36
        /*0076*/ 	.short	(.L_27 - .L_26)
.L_26:
        /*0078*/ 	.word	0x00000008
.L_27:


//--------------------- .nv.info._Z6kernelPfS_S_i --------------------------
	.section	.nv.info._Z6kernelPfS_S_i,"",@"SHT_CUDA_INFO"
	.sectionflags	@""
	.align	4


	//----- nvinfo : EIATTR_CUDA_API_VERSION
	.align		4
        /*0000*/ 	.byte	0x04, 0x37
        /*0002*/ 	.short	(.L_29 - .L_28)
.L_28:
        /*0004*/ 	.word	0x00000082


	//----- nvinfo : EIATTR_KPARAM_INFO
	.align		4
.L_29:
        /*0008*/ 	.byte	0x04, 0x17
        /*000a*/ 	.short	(.L_31 - .L_30)
.L_30:
        /*000c*/ 	.word	0x00000000
        /*0010*/ 	.short	0x0003
        /*0012*/ 	.short	0x0018
        /*0014*/ 	.byte	0x00, 0xf0, 0x11, 0x00


	//----- nvinfo : EIATTR_KPARAM_INFO
	.align		4
.L_31:
        /*0018*/ 	.byte	0x04, 0x17
        /*001a*/ 	.short	(.L_33 - .L_32)
.L_32:
        /*001c*/ 	.word	0x00000000
        /*0020*/ 	.short	0x0002
        /*0022*/ 	.short	0x0010
        /*0024*/ 	.byte	0x00, 0xf5, 0x21, 0x00


	//----- nvinfo : EIATTR_KPARAM_INFO
	.align		4
.L_33:
        /*0028*/ 	.byte	0x04, 0x17
        /*002a*/ 	.short	(.L_35 - .L_34)
.L_34:
        /*002c*/ 	.word	0x00000000
        /*0030*/ 	.short	0x0001
        /*0032*/ 	.short	0x0008
        /*0034*/ 	.byte	0x00, 0xf5, 0x21, 0x00


	//----- nvinfo : EIATTR_KPARAM_INFO
	.align		4
.L_35:
        /*0038*/ 	.byte	0x04, 0x17
        /*003a*/ 	.short	(.L_37 - .L_36)
.L_36:
        /*003c*/ 	.word	0x00000000
        /*0040*/ 	.short	0x0000
        /*0042*/ 	.short	0x0000
        /*0044*/ 	.byte	0x00, 0xf5, 0x21, 0x00


	//----- nvinfo : EIATTR_SPARSE_MMA_MASK
	.align		4
.L_37:
        /*0048*/ 	.byte	0x03, 0x50
        /*004a*/ 	.short	0x0000


	//----- nvinfo : EIATTR_MAXREG_COUNT
	.align		4
        /*004c*/ 	.byte	0x03, 0x1b
        /*004e*/ 	.short	0x00ff


	//----- nvinfo : EIATTR_MERCURY_ISA_VERSION
	.align		4
        /*0050*/ 	.byte	0x03, 0x5f
        /*0052*/ 	.short	0x0101


	//----- nvinfo : EIATTR_VRC_CTA_INIT_COUNT
	.align		4
        /*0054*/ 	.byte	0x02, 0x4a
	.zero		1
	.zero		1


	//----- nvinfo : EIATTR_EXIT_INSTR_OFFSETS
	.align		4
        /*0058*/ 	.byte	0x04, 0x1c
        /*005a*/ 	.short	(.L_39 - .L_38)


	//   ....[0]....
.L_38:
        /*005c*/ 	.word	0x00000080


	//   ....[1]....
        /*0060*/ 	.word	0x000000b0


	//   ....[2]....
        /*0064*/ 	.word	0x00000710


	//   ....[3]....
        /*0068*/ 	.word	0x00000930


	//   ....[4]....
        /*006c*/ 	.word	0x00000aa0


	//   ....[5]....
        /*0070*/ 	.word	0x00000b50


	//----- nvinfo : EIATTR_CBANK_PARAM_SIZE
	.align		4
.L_39:
        /*0074*/ 	.byte	0x03, 0x19
        /*0076*/ 	.short	0x001c


	//----- nvinfo : EIATTR_PARAM_CBANK
	.align		4
        /*0078*/ 	.byte	0x04, 0x0a
        /*007a*/ 	.short	(.L_41 - .L_40)
	.align		4
.L_40:
        /*007c*/ 	.word	index@(.nv.constant0._Z6kernelPfS_S_i)
        /*0080*/ 	.short	0x0380
        /*0082*/ 	.short	0x001c


	//----- nvinfo : EIATTR_SW_WAR
	.align		4
.L_41:
        /*0084*/ 	.byte	0x04, 0x36
        /*0086*/ 	.short	(.L_43 - .L_42)
.L_42:
        /*0088*/ 	.word	0x00000008
.L_43:


//--------------------- .nv.callgraph             --------------------------
	.section	.nv.callgraph,"",@"SHT_CUDA_CALLGRAPH"
	.align	4
	.sectionentsize	8
	.align		4
        /*0000*/ 	.word	0x00000000
	.align		4
        /*0004*/ 	.word	0xffffffff
	.align		4
        /*0008*/ 	.word	0x00000000
	.align		4
        /*000c*/ 	.word	0xfffffffe
	.align		4
        /*0010*/ 	.word	0x00000000
	.align		4
        /*0014*/ 	.word	0xfffffffd
	.align		4
        /*0018*/ 	.word	0x00000000
	.align		4
        /*001c*/ 	.word	0xfffffffc


//--------------------- .text._Z7kernel2PfS_S_i   --------------------------
	.section	.text._Z7kernel2PfS_S_i,"ax",@progbits
	.align	128
        .global         _Z7kernel2PfS_S_i
        .type           _Z7kernel2PfS_S_i,@function
        .size           _Z7kernel2PfS_S_i,(.L_x_11 - _Z7kernel2PfS_S_i)
        .other          _Z7kernel2PfS_S_i,@"STO_CUDA_ENTRY STV_DEFAULT"
_Z7kernel2PfS_S_i:
.text._Z7kernel2PfS_S_i:
[----:B------:R-:W-:Y:S01]  /*0000*/  LDC R1, c[0x0][0x37c] ;  /* 0x0000df00ff017b82 */ /* 0x000fe20000000800 */
[----:B------:R-:W0:Y:S07]  /*0010*/  S2R R3, SR_TID.X ;  /* 0x0000000000037919 */ /* 0x000e2e0000002100 */
[----:B------:R-:W0:Y:S08]  /*0020*/  S2UR UR4, SR_CTAID.X ;  /* 0x00000000000479c3 */ /* 0x000e300000002500 */
[----:B------:R-:W0:Y:S08]  /*0030*/  LDC R0, c[0x0][0x360] ;  /* 0x0000d800ff007b82 */ /* 0x000e300000000800 */
[----:B------:R-:W1:Y:S01]  /*0040*/  LDC R5, c[0x0][0x398] ;  /* 0x0000e600ff057b82 */ /* 0x000e620000000800 */
[----:B0-----:R-:W-:Y:S01]  /*0050*/  IMAD R0, R0, UR4, R3 ;  /* 0x0000000400007c24 */ /* 0x001fe2000f8e0203 */
[----:B-1----:R-:W-:-:S04]  /*0060*/  ISETP.GE.AND P0, PT, R5, 0x1, PT ;  /* 0x000000010500780c */ /* 0x002fc80003f06270 */
[----:B------:R-:W-:-:S13]  /*0070*/  ISETP.GE.OR P0, PT, R0, R5, !P0 ;  /* 0x000000050000720c */ /* 0x000fda0004706670 */
[----:B------:R-:W-:Y:S05]  /*0080*/  @P0 EXIT ;  /* 0x000000000000094d */ /* 0x000fea0003800000 */
[C---:B------:R-:W-:Y:S01]  /*0090*/  LOP3.LUT R3, R5.reuse, 0x7ffffff8, RZ, 0xc0, !PT ;  /* 0x7ffffff805037812 */ /* 0x040fe200078ec0ff */
[----:B------:R-:W-:Y:S02]  /*00a0*/  HFMA2 R7, -RZ, RZ, 0, 0 ;  /* 0x00000000ff077431 */ /* 0x000fe400000001ff */
[----:B------:R-:W-:Y:S01]  /*00b0*/  IMAD R0, R0, R5, RZ ;  /* 0x0000000500007224 */ /* 0x000fe200078e02ff */
[C---:B------:R-:W-:Y:S01]  /*00c0*/  IADD3 R2, PT, PT, R5.reuse, -0x1, RZ ;  /* 0xffffffff05027810 */ /* 0x040fe20007ffe0ff */
[----:B------:R-:W0:Y:S01]  /*00d0*/  LDCU.64 UR4, c[0x0][0x358] ;  /* 0x00006b00ff0477ac */ /* 0x000e220008000a00 */
[C---:B------:R-:W-:Y:S02]  /*00e0*/  LOP3.LUT R4, R5.reuse, 0x7, RZ, 0xc0, !PT ;  /* 0x0000000705047812 */ /* 0x040fe400078ec0ff */
[----:B------:R-:W-:Y:S02]  /*00f0*/  LOP3.LUT R5, R5, 0x3, RZ, 0xc0, !PT ;  /* 0x0000000305057812 */ /* 0x000fe400078ec0ff */
[----:B------:R-:W-:-:S07]  /*0100*/  IADD3 R6, PT, PT, -R3, RZ, RZ ;  /* 0x000000ff03067210 */ /* 0x000fce0007ffe1ff */
.L_x_4:
[----:B0123--:R-:W1:Y:S01]  /*0110*/  LDC.64 R12, c[0x0][0x390] ;  /* 0x0000e400ff0c7b82 */ /* 0x00fe620000000a00 */
[----:B------:R-:W-:Y:S02]  /*0120*/  ISETP.GE.U32.AND P0, PT, R2, 0x7, PT ;  /* 0x000000070200780c */ /* 0x000fe40003f06070 */
[----:B------:R-:W-:Y:S02]  /*0130*/  IADD3 R9, PT, PT, R0, R7, RZ ;  /* 0x0000000700097210 */ /* 0x000fe40007ffe0ff */
[----:B------:R-:W-:-:S03]  /*0140*/  MOV R14, RZ ;  /* 0x000000ff000e7202 */ /* 0x000fc60000000f00 */
[----:B-1----:R-:W-:-:S05]  /*0150*/  IMAD.WIDE R12, R9, 0x4, R12 ;  /* 0x00000004090c7825 */ /* 0x002fca00078e020c */
[----:B0----5:R0:W5:Y:S01]  /*0160*/  LDG.E R19, desc[UR4][R12.64] ;  /* 0x000000040c137981 */ /* 0x021162000c1e1900 */
[----:B------:R-:W-:Y:S05]  /*0170*/  @!P0 BRA `(.L_x_0) ;  /* 0x00000004000c8947 */ /* 0x000fea0003800000 */
[----:B------:R-:W1:Y:S01]  /*0180*/  LDC R10, c[0x0][0x398] ;  /* 0x0000e600ff0a7b82 */ /* 0x000e620000000800 */
[----:B------:R-:W-:Y:S02]  /*0190*/  MOV R11, R0 ;  /* 0x00000000000b7202 */ /* 0x000fe40000000f00 */
[-C--:B------:R-:W-:Y:S02]  /*01a0*/  MOV R9, R7.reuse ;  /* 0x0000000700097202 */ /* 0x080fe40000000f00 */
[----:B------:R-:W-:Y:S02]  /*01b0*/  MOV R8, R6 ;  /* 0x0000000600087202 */ /* 0x000fe40000000f00 */
[----:B-1----:R-:W-:Y:S01]  /*01c0*/  IADD3 R23, PT, PT, R7, R10, RZ ;  /* 0x0000000a07177210 */ /* 0x002fe20007ffe0ff */
[C-C-:B------:R-:W-:Y:S01]  /*01d0*/  IMAD R27, R10.reuse, 0x3, R7.reuse ;  /* 0x000000030a1b7824 */ /* 0x140fe200078e0207 */
[CC--:B------:R-:W-:Y:S01]  /*01e0*/  LEA R25, R10.reuse, R7.reuse, 0x1 ;  /* 0x000000070a197211 */ /* 0x0c0fe200078e08ff */
[C-C-:B------:R-:W-:Y:S01]  /*01f0*/  IMAD R22, R10.reuse, 0x5, R7.reuse ;  /* 0x000000050a167824 */ /* 0x140fe200078e0207 */
[C---:B------:R-:W-:Y:S01]  /*0200*/  LEA R29, R10.reuse, R7, 0x2 ;  /* 0x000000070a1d7211 */ /* 0x040fe200078e10ff */
[----:B------:R-:W-:-:S02]  /*0210*/  IMAD R24, R10, 0x6, R7 ;  /* 0x000000060a187824 */ /* 0x000fc400078e0207 */
[----:B------:R-:W-:-:S07]  /*0220*/  IMAD R26, R10, 0x7, R7 ;  /* 0x000000070a1a7824 */ /* 0x000fce00078e0207 */
.L_x_1:
[----:B-1----:R-:W1:Y:S08]  /*0230*/  LDC.64 R16, c[0x0][0x388] ;  /* 0x0000e200ff107b82 */ /* 0x002e700000000a00 */
[----:B------:R-:W2:Y:S01]  /*0240*/  LDC.64 R14, c[0x0][0x380] ;  /* 0x0000e000ff0e7b82 */ /* 0x000ea20000000a00 */
[----:B-1----:R-:W-:-:S06]  /*0250*/  IMAD.WIDE.U32 R20, R9, 0x4, R16 ;  /* 0x0000000409147825 */ /* 0x002fcc00078e0010 */
[----:B------:R-:W3:Y:S01]  /*0260*/  LDG.E R20, desc[UR4][R20.64] ;  /* 0x0000000414147981 */ /* 0x000ee2000c1e1900 */
[----:B--2---:R-:W-:-:S05]  /*0270*/  IMAD.WIDE R14, R11, 0x4, R14 ;  /* 0x000000040b0e7825 */ /* 0x004fca00078e020e */
[----:B------:R-:W3:Y:S02]  /*0280*/  LDG.E R18, desc[UR4][R14.64] ;  /* 0x000000040e127981 */ /* 0x000ee4000c1e1900 */
[----:B---3-5:R-:W-:Y:S01]  /*0290*/  FFMA R28, R18, R20, R19 ;  /* 0x00000014121c7223 */ /* 0x028fe20000000013 */
[----:B------:R-:W-:-:S04]  /*02a0*/  IMAD.WIDE.U32 R18, R23, 0x4, R16 ;  /* 0x0000000417127825 */ /* 0x000fc800078e0010 */
[----:B------:R1:W-:Y:S04]  /*02b0*/  STG.E desc[UR4][R12.64], R28 ;  /* 0x0000001c0c007986 */ /* 0x0003e8000c101904 */
[----:B------:R-:W1:Y:S04]  /*02c0*/  LDG.E R18, desc[UR4][R18.64] ;  /* 0x0000000412127981 */ /* 0x000e68000c1e1900 */
[----:B------:R-:W1:Y:S02]  /*02d0*/  LDG.E R19, desc[UR4][R14.64+0x4] ;  /* 0x000004040e137981 */ /* 0x000e64000c1e1900 */
[----:B-1----:R-:W-:Y:S01]  /*02e0*/  FFMA R28, R19, R18, R28 ;  /* 0x00000012131c7223 */ /* 0x002fe2000000001c */
[----:B------:R-:W-:-:S04]  /*02f0*/  IMAD.WIDE.U32 R18, R25, 0x4, R16 ;  /* 0x0000000419127825 */ /* 0x000fc800078e0010 */
[----:B------:R1:W-:Y:S04]  /*0300*/  STG.E desc[UR4][R12.64], R28 ;  /* 0x0000001c0c007986 */ /* 0x0003e8000c101904 */
[----:B------:R-:W1:Y:S04]  /*0310*/  LDG.E R20, desc[UR4][R18.64] ;  /* 0x0000000412147981 */ /* 0x000e68000c1e1900 */
[----:B------:R-:W1:Y:S02]  /*0320*/  LDG.E R21, desc[UR4][R14.64+0x8] ;  /* 0x000008040e157981 */ /* 0x000e64000c1e1900 */
[----:B-1----:R-:W-:Y:S01]  /*0330*/  FFMA R28, R21, R20, R28 ;  /* 0x00000014151c7223 */ /* 0x002fe2000000001c */
[----:B------:R-:W-:-:S04]  /*0340*/  IMAD.WIDE.U32 R20, R27, 0x4, R16 ;  /* 0x000000041b147825 */ /* 0x000fc800078e0010 */
[----:B------:R1:W-:Y:S04]  /*0350*/  STG.E desc[UR4][R12.64], R28 ;  /* 0x0000001c0c007986 */ /* 0x0003e8000c101904 */
[----:B------:R-:W2:Y:S04]  /*0360*/  LDG.E R20, desc[UR4][R20.64] ;  /* 0x0000000414147981 */ /* 0x000ea8000c1e1900 */
[----:B------:R-:W2:Y:S02]  /*0370*/  LDG.E R19, desc[UR4][R14.64+0xc] ;  /* 0x00000c040e137981 */ /* 0x000ea4000c1e1900 */
[----:B--2---:R-:W-:Y:S01]  /*0380*/  FFMA R21, R19, R20, R28 ;  /* 0x0000001413157223 */ /* 0x004fe2000000001c */
[----:B------:R-:W-:-:S04]  /*0390*/  IMAD.WIDE.U32 R18, R29, 0x4, R16 ;  /* 0x000000041d127825 */ /* 0x000fc800078e0010 */
[----:B------:R-:W-:Y:S04]  /*03a0*/  STG.E desc[UR4][R12.64], R21 ;  /* 0x000000150c007986 */ /* 0x000fe8000c101904 */
        /* <DEDUP_REMOVED lines=11> */
[----:B------:R-:W2:Y:S01]  /*0460*/  LDG.E R19, desc[UR4][R14.64+0x18] ;  /* 0x000018040e137981 */ /* 0x000ea2000c1e1900 */
[----:B------:R-:W-:Y:S01]  /*0470*/  IMAD.WIDE.U32 R16, R26, 0x4, R16 ;  /* 0x000000041a107825 */ /* 0x000fe200078e0010 */
[----:B------:R-:W-:-:S03]  /*0480*/  IADD3 R8, PT, PT, R8, 0x8, RZ ;  /* 0x0000000808087810 */ /* 0x000fc60007ffe0ff */
[----:B--2---:R-:W-:-:S05]  /*0490*/  FFMA R21, R19, R20, R28 ;  /* 0x0000001413157223 */ /* 0x004fca000000001c */
[----:B------:R1:W-:Y:S04]  /*04a0*/  STG.E desc[UR4][R12.64], R21 ;  /* 0x000000150c007986 */ /* 0x0003e8000c101904 */
[----:B------:R-:W2:Y:S04]  /*04b0*/  LDG.E R18, desc[UR4][R14.64+0x1c] ;  /* 0x00001c040e127981 */ /* 0x000ea8000c1e1900 */
[----:B------:R-:W2:Y:S01]  /*04c0*/  LDG.E R16, desc[UR4][R16.64] ;  /* 0x0000000410107981 */ /* 0x000ea2000c1e1900 */
[----:B------:R-:W-:Y:S02]  /*04d0*/  ISETP.NE.AND P0, PT, R8, RZ, PT ;  /* 0x000000ff0800720c */ /* 0x000fe40003f05270 */
[----:B------:R-:W-:-:S02]  /*04e0*/  LEA R23, R10, R23, 0x3 ;  /* 0x000000170a177211 */ /* 0x000fc400078e18ff */
[C---:B------:R-:W-:Y:S02]  /*04f0*/  LEA R25, R10.reuse, R25, 0x3 ;  /* 0x000000190a197211 */ /* 0x040fe400078e18ff */
[C---:B------:R-:W-:Y:S02]  /*0500*/  LEA R27, R10.reuse, R27, 0x3 ;  /* 0x0000001b0a1b7211 */ /* 0x040fe400078e18ff */
[C---:B------:R-:W-:Y:S02]  /*0510*/  LEA R29, R10.reuse, R29, 0x3 ;  /* 0x0000001d0a1d7211 */ /* 0x040fe400078e18ff */
[C---:B------:R-:W-:Y:S02]  /*0520*/  LEA R22, R10.reuse, R22, 0x3 ;  /* 0x000000160a167211 */ /* 0x040fe400078e18ff */
[C---:B------:R-:W-:Y:S02]  /*0530*/  LEA R24, R10.reuse, R24, 0x3 ;  /* 0x000000180a187211 */ /* 0x040fe400078e18ff */
[----:B------:R-:W-:-:S02]  /*0540*/  LEA R26, R10, R26, 0x3 ;  /* 0x0000001a0a1a7211 */ /* 0x000fc400078e18ff */
[----:B------:R-:W-:Y:S02]  /*0550*/  LEA R9, R10, R9, 0x3 ;  /* 0x000000090a097211 */ /* 0x000fe400078e18ff */
[----:B------:R-:W-:Y:S01]  /*0560*/  IADD3 R11, PT, PT, R11, 0x8, RZ ;  /* 0x000000080b0b7810 */ /* 0x000fe20007ffe0ff */
[----:B--2---:R-:W-:-:S05]  /*0570*/  FFMA R19, R18, R16, R21 ;  /* 0x0000001012137223 */ /* 0x004fca0000000015 */
[----:B------:R1:W-:Y:S01]  /*0580*/  STG.E desc[UR4][R12.64], R19 ;  /* 0x000000130c007986 */ /* 0x0003e2000c101904 */
[----:B------:R-:W-:Y:S05]  /*0590*/  @P0 BRA `(.L_x_1) ;  /* 0xfffffffc00240947 */ /* 0x000fea000383ffff */
[----:B------:R-:W-:-:S07]  /*05a0*/  MOV R14, R3 ;  /* 0x00000003000e7202 */ /* 0x000fce0000000f00 */
.L_x_0:
[----:B------:R-:W-:-:S13]  /*05b0*/  ISETP.NE.AND P0, PT, R4, RZ, PT ;  /* 0x000000ff0400720c */ /* 0x000fda0003f05270 */
[----:B------:R-:W-:Y:S05]  /*05c0*/  @!P0 BRA `(.L_x_2) ;  /* 0x0000000400048947 */ /* 0x000fea0003800000 */
[----:B------:R-:W-:Y:S02]  /*05d0*/  IADD3 R8, PT, PT, R4, -0x1, RZ ;  /* 0xffffffff04087810 */ /* 0x000fe40007ffe0ff */
[----:B------:R-:W-:Y:S02]  /*05e0*/  ISETP.NE.AND P1, PT, R5, RZ, PT ;  /* 0x000000ff0500720c */ /* 0x000fe40003f25270 */
[----:B------:R-:W-:-:S13]  /*05f0*/  ISETP.GE.U32.AND P0, PT, R8, 0x3, PT ;  /* 0x000000030800780c */ /* 0x000fda0003f06070 */
[----:B------:R-:W-:Y:S05]  /*0600*/  @!P0 BRA `(.L_x_3) ;  /* 0x0000000000788947 */ /* 0x000fea0003800000 */
[----:B------:R-:W2:Y:S01]  /*0610*/  LDC R15, c[0x0][0x398] ;  /* 0x0000e600ff0f7b82 */ /* 0x000ea20000000800 */
[----:B------:R-:W-:-:S07]  /*0620*/  IADD3 R17, PT, PT, R0, R14, RZ ;  /* 0x0000000e00117210 */ /* 0x000fce0007ffe0ff */
[----:B------:R-:W3:Y:S08]  /*0630*/  LDC.64 R10, c[0x0][0x380] ;  /* 0x0000e000ff0a7b82 */ /* 0x000ef00000000a00 */
[----:B------:R-:W4:Y:S01]  /*0640*/  LDC.64 R8, c[0x0][0x388] ;  /* 0x0000e200ff087b82 */ /* 0x000f220000000a00 */
[----:B--2---:R-:W-:Y:S02]  /*0650*/  IMAD R20, R14, R15, R7 ;  /* 0x0000000f0e147224 */ /* 0x004fe400078e0207 */
[----:B---3--:R-:W-:-:S05]  /*0660*/  IMAD.WIDE R10, R17, 0x4, R10 ;  /* 0x00000004110a7825 */ /* 0x008fca00078e020a */
[----:B------:R-:W2:Y:S01]  /*0670*/  LDG.E R18, desc[UR4][R10.64] ;  /* 0x000000040a127981 */ /* 0x000ea2000c1e1900 */
[----:B----4-:R-:W-:-:S06]  /*0680*/  IMAD.WIDE.U32 R16, R20, 0x4, R8 ;  /* 0x0000000414107825 */ /* 0x010fcc00078e0008 */
[----:B------:R-:W2:Y:S01]  /*0690*/  LDG.E R16, desc[UR4][R16.64] ;  /* 0x0000000410107981 */ /* 0x000ea2000c1e1900 */
[----:B-1----:R-:W-:Y:S01]  /*06a0*/  IADD3 R21, PT, PT, R20, R15, RZ ;  /* 0x0000000f14157210 */ /* 0x002fe20007ffe0ff */
[----:B--2--5:R-:W-:-:S04]  /*06b0*/  FFMA R23, R18, R16, R19 ;  /* 0x0000001012177223 */ /* 0x024fc80000000013 */
[C---:B------:R-:W-:Y:S01]  /*06c0*/  IMAD.WIDE.U32 R18, R21.reuse, 0x4, R8 ;  /* 0x0000000415127825 */ /* 0x040fe200078e0008 */
[----:B------:R2:W-:Y:S05]  /*06d0*/  STG.E desc[UR4][R12.64], R23 ;  /* 0x000000170c007986 */ /* 0x0005ea000c101904 */
[----:B------:R-:W3:Y:S04]  /*06e0*/  LDG.E R18, desc[UR4][R18.64] ;  /* 0x0000000412127981 */ /* 0x000ee8000c1e1900 */
[----:B------:R-:W3:Y:S01]  /*06f0*/  LDG.E R20, desc[UR4][R10.64+0x4] ;  /* 0x000004040a147981 */ /* 0x000ee2000c1e1900 */
[----:B------:R-:W-:Y:S01]  /*0700*/  IADD3 R22, PT, PT, R21, R15, RZ ;  /* 0x0000000f15167210 */ /* 0x000fe20007ffe0ff */
[----:B---3--:R-:W-:-:S04]  /*0710*/  FFMA R25, R20, R18, R23 ;  /* 0x0000001214197223 */ /* 0x008fc80000000017 */
[C---:B------:R-:W-:Y:S01]  /*0720*/  IMAD.WIDE.U32 R20, R22.reuse, 0x4, R8 ;  /* 0x0000000416147825 */ /* 0x040fe200078e0008 */
[----:B------:R2:W-:Y:S05]  /*0730*/  STG.E desc[UR4][R12.64], R25 ;  /* 0x000000190c007986 */ /* 0x0005ea000c101904 */
[----:B------:R-:W3:Y:S04]  /*0740*/  LDG.E R20, desc[UR4][R20.64] ;  /* 0x0000000414147981 */ /* 0x000ee8000c1e1900 */
[----:B------:R-:W3:Y:S01]  /*0750*/  LDG.E R16, desc[UR4][R10.64+0x8] ;  /* 0x000008040a107981 */ /* 0x000ee2000c1e1900 */
[----:B------:R-:W-:-:S05]  /*0760*/  IADD3 R17, PT, PT, R22, R15, RZ ;  /* 0x0000000f16117210 */ /* 0x000fca0007ffe0ff */
[----:B------:R-:W-:-:S04]  /*0770*/  IMAD.WIDE.U32 R8, R17, 0x4, R8 ;  /* 0x0000000411087825 */ /* 0x000fc800078e0008 */
[----:B---3--:R-:W-:-:S05]  /*0780*/  FFMA R15, R16, R20, R25 ;  /* 0x00000014100f7223 */ /* 0x008fca0000000019 */
[----:B------:R2:W-:Y:S04]  /*0790*/  STG.E desc[UR4][R12.64], R15 ;  /* 0x0000000f0c007986 */ /* 0x0005e8000c101904 */
[----:B------:R-:W3:Y:S04]  /*07a0*/  LDG.E R16, desc[UR4][R10.64+0xc] ;  /* 0x00000c040a107981 */ /* 0x000ee8000c1e1900 */
[----:B------:R-:W3:Y:S01]  /*07b0*/  LDG.E R8, desc[UR4][R8.64] ;  /* 0x0000000408087981 */ /* 0x000ee2000c1e1900 */
[----:B------:R-:W-:Y:S01]  /*07c0*/  IADD3 R14, PT, PT, R14, 0x4, RZ ;  /* 0x000000040e0e7810 */ /* 0x000fe20007ffe0ff */
[----:B---3--:R-:W-:-:S05]  /*07d0*/  FFMA R19, R16, R8, R15 ;  /* 0x0000000810137223 */ /* 0x008fca000000000f */
[----:B------:R2:W-:Y:S02]  /*07e0*/  STG.E desc[UR4][R12.64], R19 ;  /* 0x000000130c007986 */ /* 0x0005e4000c101904 */
.L_x_3:
[----:B------:R-:W-:Y:S05]  /*07f0*/  @!P1 BRA `(.L_x_2) ;  /* 0x0000000000789947 */ /* 0x000fea0003800000 */
[----:B--2---:R-:W2:Y:S01]  /*0800*/  LDC R15, c[0x0][0x398] ;  /* 0x0000e600ff0f7b82 */ /* 0x004ea20000000800 */
[----:B------:R-:W-:-:S07]  /*0810*/  ISETP.NE.AND P0, PT, R5, 0x1, PT ;  /* 0x000000010500780c */ /* 0x000fce0003f05270 */
[----:B------:R-:W3:Y:S06]  /*0820*/  LDC.64 R10, c[0x0][0x388] ;  /* 0x0000e200ff0a7b82 */ /* 0x000eec0000000a00 */
[----:B-1----:R-:W-:Y:S02]  /*0830*/  @P0 IADD3 R21, PT, PT, R0, R14, RZ ;  /* 0x0000000e00150210 */ /* 0x002fe40007ffe0ff */
[----:B------:R-:W1:Y:S01]  /*0840*/  LDC.64 R8, c[0x0][0x380] ;  /* 0x0000e000ff087b82 */ /* 0x000e620000000a00 */
[----:B--2---:R-:W-:-:S07]  /*0850*/  @P0 IMAD R20, R14, R15, R7 ;  /* 0x0000000f0e140224 */ /* 0x004fce00078e0207 */
[----:B------:R-:W2:Y:S01]  /*0860*/  LDC.64 R22, c[0x0][0x380] ;  /* 0x0000e000ff167b82 */ /* 0x000ea20000000a00 */
[----:B---3--:R-:W-:-:S06]  /*0870*/  @P0 IMAD.WIDE.U32 R16, R20, 0x4, R10 ;  /* 0x0000000414100825 */ /* 0x008fcc00078e000a */
[----:B------:R-:W3:Y:S01]  /*0880*/  @P0 LDG.E R16, desc[UR4][R16.64] ;  /* 0x0000000410100981 */ /* 0x000ee2000c1e1900 */
[----:B-1----:R-:W-:-:S05]  /*0890*/  @P0 IMAD.WIDE R8, R21, 0x4, R8 ;  /* 0x0000000415080825 */ /* 0x002fca00078e0208 */
[----:B------:R-:W3:Y:S01]  /*08a0*/  @P0 LDG.E R18, desc[UR4][R8.64] ;  /* 0x0000000408120981 */ /* 0x000ee2000c1e1900 */
[----:B------:R-:W-:-:S05]  /*08b0*/  @P0 IADD3 R21, PT, PT, R20, R15, RZ ;  /* 0x0000000f14150210 */ /* 0x000fca0007ffe0ff */
[----:B------:R-:W-:Y:S02]  /*08c0*/  @P0 IMAD.WIDE.U32 R20, R21, 0x4, R10 ;  /* 0x0000000415140825 */ /* 0x000fe400078e000a */
[----:B------:R-:W1:Y:S01]  /*08d0*/  LDC.64 R10, c[0x0][0x388] ;  /* 0x0000e200ff0a7b82 */ /* 0x000e620000000a00 */
[----:B------:R-:W-:Y:S01]  /*08e0*/  LOP3.LUT P1, RZ, R15, 0x1, RZ, 0xc0, !PT ;  /* 0x000000010fff7812 */ /* 0x000fe2000782c0ff */
[----:B---3-5:R-:W-:-:S05]  /*08f0*/  @P0 FFMA R25, R18, R16, R19 ;  /* 0x0000001012190223 */ /* 0x028fca0000000013 */
[----:B------:R3:W-:Y:S04]  /*0900*/  @P0 STG.E desc[UR4][R12.64], R25 ;  /* 0x000000190c000986 */ /* 0x0007e8000c101904 */
[----:B------:R-:W4:Y:S04]  /*0910*/  @P0 LDG.E R18, desc[UR4][R8.64+0x4] ;  /* 0x0000040408120981 */ /* 0x000f28000c1e1900 */
[----:B------:R-:W4:Y:S01]  /*0920*/  @P0 LDG.E R20, desc[UR4][R20.64] ;  /* 0x0000000414140981 */ /* 0x000f22000c1e1900 */
[----:B------:R-:W-:-:S04]  /*0930*/  @P0 IADD3 R14, PT, PT, R14, 0x2, RZ ;  /* 0x000000020e0e0810 */ /* 0x000fc80007ffe0ff */
[----:B------:R-:W-:Y:S01]  /*0940*/  @P1 IADD3 R17, PT, PT, R0, R14, RZ ;  /* 0x0000000e00111210 */ /* 0x000fe20007ffe0ff */
[----:B------:R-:W-:-:S04]  /*0950*/  @P1 IMAD R15, R14, R15, R7 ;  /* 0x0000000f0e0f1224 */ /* 0x000fc800078e0207 */
[----:B--2---:R-:W-:-:S04]  /*0960*/  @P1 IMAD.WIDE R22, R17, 0x4, R22 ;  /* 0x0000000411161825 */ /* 0x004fc800078e0216 */
[----:B-1----:R-:W-:-:S04]  /*0970*/  @P1 IMAD.WIDE.U32 R10, R15, 0x4, R10 ;  /* 0x000000040f0a1825 */ /* 0x002fc800078e000a */
[----:B----4-:R-:W-:-:S05]  /*0980*/  @P0 FFMA R19, R18, R20, R25 ;  /* 0x0000001412130223 */ /* 0x010fca0000000019 */
[----:B------:R3:W-:Y:S04]  /*0990*/  @P0 STG.E desc[UR4][R12.64], R19 ;  /* 0x000000130c000986 */ /* 0x0007e8000c101904 */
[----:B------:R-:W2:Y:S04]  /*09a0*/  @P1 LDG.E R22, desc[UR4][R22.64] ;  /* 0x0000000416161981 */ /* 0x000ea8000c1e1900 */
[----:B------:R-:W2:Y:S02]  /*09b0*/  @P1 LDG.E R10, desc[UR4][R10.64] ;  /* 0x000000040a0a1981 */ /* 0x000ea4000c1e1900 */
[----:B--2---:R-:W-:-:S05]  /*09c0*/  @P1 FFMA R9, R22, R10, R19 ;  /* 0x0000000a16091223 */ /* 0x004fca0000000013 */
[----:B------:R3:W-:Y:S02]  /*09d0*/  @P1 STG.E desc[UR4][R12.64], R9 ;  /* 0x000000090c001986 */ /* 0x0007e4000c101904 */
.L_x_2:
[----:B------:R-:W4:Y:S01]  /*09e0*/  LDCU UR6, c[0x0][0x398] ;  /* 0x00007300ff0677ac */ /* 0x000f220008000800 */
[----:B------:R-:W-:-:S04]  /*09f0*/  IADD3 R7, PT, PT, R7, 0x1, RZ ;  /* 0x0000000107077810 */ /* 0x000fc80007ffe0ff */
[----:B----4-:R-:W-:-:S13]  /*0a00*/  ISETP.NE.AND P0, PT, R7, UR6, PT ;  /* 0x0000000607007c0c */ /* 0x010fda000bf05270 */
[----:B------:R-:W-:Y:S05]  /*0a10*/  @P0 BRA `(.L_x_4) ;  /* 0xfffffff400bc0947 */ /* 0x000fea000383ffff */
[----:B------:R-:W-:Y:S05]  /*0a20*/  EXIT ;  /* 0x000000000000794d */ /* 0x000fea0003800000 */
.L_x_5:
[----:B------:R-:W-:-:S00]  /*0a30*/  BRA `(.L_x_5) ;  /* 0xfffffffc00fc7947 */ /* 0x000fc0000383ffff */
[----:B------:R-:W-:-:S00]  /*0a40*/  NOP ;  /* 0x0000000000007918 */ /* 0x000fc00000000000 */
        /* <DEDUP_REMOVED lines=11> */
.L_x_11:


//--------------------- .text._Z6kernelPfS_S_i    --------------------------
	.section	.text._Z6kernelPfS_S_i,"ax",@progbits
	.align	128
        .global         _Z6kernelPfS_S_i
        .type           _Z6kernelPfS_S_i,@function
        .size           _Z6kernelPfS_S_i,(.L_x_12 - _Z6kernelPfS_S_i)
        .other          _Z6kernelPfS_S_i,@"STO_CUDA_ENTRY STV_DEFAULT"
_Z6kernelPfS_S_i:
.text._Z6kernelPfS_S_i:
[----:B------:R-:W-:Y:S01]  /*0000*/  LDC R1, c[0x0][0x37c] ;  /* 0x0000df00ff017b82 */ /* 0x000fe20000000800 */
[----:B------:R-:W0:Y:S07]  /*0010*/  S2R R0, SR_TID.X ;  /* 0x0000000000007919 */ /* 0x000e2e0000002100 */
[----:B------:R-:W0:Y:S01]  /*0020*/  S2UR UR5, SR_CTAID.X ;  /* 0x00000000000579c3 */ /* 0x000e220000002500 */
[----:B------:R-:W1:Y:S07]  /*0030*/  LDCU UR18, c[0x0][0x398] ;  /* 0x00007300ff1277ac */ /* 0x000e6e0008000800 */
[----:B------:R-:W0:Y:S01]  /*0040*/  LDC R9, c[0x0][0x360] ;  /* 0x0000d800ff097b82 */ /* 0x000e220000000800 */
[----:B-1----:R-:W-:Y:S01]  /*0050*/  UIMAD UR4, UR18, UR18, URZ ;  /* 0x00000012120472a4 */ /* 0x002fe2000f8e02ff */
[----:B0-----:R-:W-:-:S05]  /*0060*/  IMAD R9, R9, UR5, R0 ;  /* 0x0000000509097c24 */ /* 0x001fca000f8e0200 */
[----:B------:R-:W-:-:S13]  /*0070*/  ISETP.GE.AND P0, PT, R9, UR4, PT ;  /* 0x0000000409007c0c */ /* 0x000fda000bf06270 */
[----:B------:R-:W-:Y:S05]  /*0080*/  @P0 EXIT ;  /* 0x000000000000094d */ /* 0x000fea0003800000 */
[----:B------:R-:W-:-:S06]  /*0090*/  UISETP.GE.AND UP0, UPT, UR18, 0x1, UPT ;  /* 0x000000011200788c */ /* 0x000fcc000bf06270 */
[----:B------:R-:W-:-:S13]  /*00a0*/  PLOP3.LUT P0, PT, PT, PT, UP0, 0x80, 0x8 ;  /* 0x000000000008781c */ /* 0x000fda0003f0f008 */
[----:B------:R-:W-:Y:S05]  /*00b0*/  @!P0 EXIT ;  /* 0x000000000000894d */ /* 0x000fea0003800000 */
[----:B------:R-:W0:Y:S01]  /*00c0*/  LDC.64 R2, c[0x0][0x390] ;  /* 0x0000e400ff027b82 */ /* 0x000e220000000a00 */
[----:B------:R-:W1:Y:S01]  /*00d0*/  LDCU.64 UR16, c[0x0][0x358] ;  /* 0x00006b00ff1077ac */ /* 0x000e620008000a00 */
[----:B0-----:R-:W-:-:S05]  /*00e0*/  IMAD.WIDE R2, R9, 0x4, R2 ;  /* 0x0000000409027825 */ /* 0x001fca00078e0202 */
[----:B-1----:R0:W5:Y:S01]  /*00f0*/  LDG.E R5, desc[UR16][R2.64] ;  /* 0x0000001002057981 */ /* 0x002162000c1e1900 */
[----:B------:R-:W-:Y:S01]  /*0100*/  IABS R11, UR18 ;  /* 0x00000012000b7c13 */ /* 0x000fe20008000000 */
[----:B------:R-:W-:Y:S01]  /*0110*/  UISETP.GE.U32.AND UP0, UPT, UR18, 0x8, UPT ;  /* 0x000000081200788c */ /* 0x000fe2000bf06070 */
[----:B------:R-:W-:Y:S02]  /*0120*/  ISETP.GE.AND P2, PT, R9, RZ, PT ;  /* 0x000000ff0900720c */ /* 0x000fe40003f46270 */
[----:B------:R-:W1:Y:S08]  /*0130*/  I2F.RP R0, R11 ;  /* 0x0000000b00007306 */ /* 0x000e700000209400 */
[----:B-1----:R-:W1:Y:S02]  /*0140*/  MUFU.RCP R0, R0 ;  /* 0x0000000000007308 */ /* 0x002e640000001000 */
[----:B-1----:R-:W-:-:S06]  /*0150*/  IADD3 R6, PT, PT, R0, 0xffffffe, RZ ;  /* 0x0ffffffe00067810 */ /* 0x002fcc0007ffe0ff */
[----:B------:R1:W2:Y:S02]  /*0160*/  F2I.FTZ.U32.TRUNC.NTZ R7, R6 ;  /* 0x0000000600077305 */ /* 0x0002a4000021f000 */
[----:B-1----:R-:W-:Y:S01]  /*0170*/  HFMA2 R6, -RZ, RZ, 0, 0 ;  /* 0x00000000ff067431 */ /* 0x002fe200000001ff */
[----:B--2---:R-:W-:-:S05]  /*0180*/  IADD3 R4, PT, PT, RZ, -R7, RZ ;  /* 0x80000007ff047210 */ /* 0x004fca0007ffe0ff */
[----:B------:R-:W-:Y:S01]  /*0190*/  IMAD R13, R4, R11, RZ ;  /* 0x0000000b040d7224 */ /* 0x000fe200078e02ff */
[----:B------:R-:W-:-:S03]  /*01a0*/  IABS R4, R9 ;  /* 0x0000000900047213 */ /* 0x000fc60000000000 */
[----:B------:R-:W-:-:S06]  /*01b0*/  IMAD.HI.U32 R7, R7, R13, R6 ;  /* 0x0000000d07077227 */ /* 0x000fcc00078e0006 */
[----:B------:R-:W-:-:S05]  /*01c0*/  IMAD.HI.U32 R7, R7, R4, RZ ;  /* 0x0000000407077227 */ /* 0x000fca00078e00ff */
[----:B------:R-:W-:-:S05]  /*01d0*/  IADD3 R7, PT, PT, -R7, RZ, RZ ;  /* 0x000000ff07077210 */ /* 0x000fca0007ffe1ff */
[----:B------:R-:W-:Y:S01]  /*01e0*/  IMAD R0, R11, R7, R4 ;  /* 0x000000070b007224 */ /* 0x000fe200078e0204 */
[----:B------:R-:W-:-:S04]  /*01f0*/  MOV R7, RZ ;  /* 0x000000ff00077202 */ /* 0x000fc80000000f00 */
[----:B------:R-:W-:-:S13]  /*0200*/  ISETP.GT.U32.AND P0, PT, R11, R0, PT ;  /* 0x000000000b00720c */ /* 0x000fda0003f04070 */
[----:B------:R-:W-:Y:S02]  /*0210*/  @!P0 IADD3 R0, PT, PT, R0, -R11, RZ ;  /* 0x8000000b00008210 */ /* 0x000fe40007ffe0ff */
[----:B------:R-:W-:Y:S02]  /*0220*/  ISETP.NE.AND P0, PT, RZ, UR18, PT ;  /* 0x00000012ff007c0c */ /* 0x000fe4000bf05270 */
[----:B------:R-:W-:-:S13]  /*0230*/  ISETP.GT.U32.AND P1, PT, R11, R0, PT ;  /* 0x000000000b00720c */ /* 0x000fda0003f24070 */
[----:B------:R-:W-:-:S04]  /*0240*/  @!P1 IADD3 R0, PT, PT, R0, -R11, RZ ;  /* 0x8000000b00009210 */ /* 0x000fc80007ffe0ff */
[----:B------:R-:W-:Y:S02]  /*0250*/  @!P2 IADD3 R0, PT, PT, -R0, RZ, RZ ;  /* 0x000000ff0000a210 */ /* 0x000fe40007ffe1ff */
[----:B------:R-:W-:-:S04]  /*0260*/  @!P0 LOP3.LUT R0, RZ, UR18, RZ, 0x33, !PT ;  /* 0x00000012ff008c12 */ /* 0x000fc8000f8e33ff */
[----:B------:R-:W-:Y:S01]  /*0270*/  IADD3 R4, PT, PT, R9, -R0, RZ ;  /* 0x8000000009047210 */ /* 0x000fe20007ffe0ff */
[----:B0-----:R-:W-:Y:S06]  /*0280*/  BRA.U !UP0, `(.L_x_6) ;  /* 0x0000000508187547 */ /* 0x001fec000b800000 */
[----:B------:R-:W0:Y:S01]  /*0290*/  LDCU.64 UR20, c[0x0][0x388] ;  /* 0x00007100ff1477ac */ /* 0x000e220008000a00 */
[----:B------:R-:W-:Y:S02]  /*02a0*/  MOV R9, R4 ;  /* 0x0000000400097202 */ /* 0x000fe40000000f00 */
[----:B------:R-:W-:Y:S01]  /*02b0*/  MOV R8, R0 ;  /* 0x0000000000087202 */ /* 0x000fe20000000f00 */
[----:B------:R-:W-:-:S04]  /*02c0*/  ULOP3.LUT UR4, UR18, 0x7ffffff8, URZ, 0xc0, !UPT ;  /* 0x7ffffff812047892 */ /* 0x000fc8000f8ec0ff */
[----:B------:R-:W-:Y:S02]  /*02d0*/  UIADD3 UR4, UPT, UPT, -UR4, URZ, URZ ;  /* 0x000000ff04047290 */ /* 0x000fe4000fffe1ff */
[----:B0-----:R-:W-:Y:S02]  /*02e0*/  UIMAD.WIDE.U32 UR6, UR18, 0xc, UR20 ;  /* 0x0000000c120678a5 */ /* 0x001fe4000f8e0014 */
[----:B------:R-:W-:Y:S02]  /*02f0*/  UIMAD.WIDE.U32 UR8, UR18, 0x10, UR20 ;  /* 0x00000010120878a5 */ /* 0x000fe4000f8e0014 */
[----:B------:R-:W-:Y:S02]  /*0300*/  UIMAD.WIDE.U32 UR10, UR18, 0x14, UR20 ;  /* 0x00000014120a78a5 */ /* 0x000fe4000f8e0014 */
[----:B------:R-:W-:Y:S02]  /*0310*/  UIMAD.WIDE.U32 UR12, UR18, 0x18, UR20 ;  /* 0x00000018120c78a5 */ /* 0x000fe4000f8e0014 */
[----:B------:R-:W-:-:S12]  /*0320*/  UIMAD.WIDE.U32 UR14, UR18, 0x1c, UR20 ;  /* 0x0000001c120e78a5 */ /* 0x000fd8000f8e0014 */
.L_x_7:
[----:B------:R-:W0:Y:S01]  /*0330*/  LDC.64 R6, c[0x0][0x380] ;  /* 0x0000e000ff067b82 */ /* 0x000e220000000a00 */
[----:B------:R-:W-:-:S05]  /*0340*/  HFMA2 R11, -RZ, RZ, 0, 2.384185791015625e-07 ;  /* 0x00000004ff0b7431 */ /* 0x000fca00000001ff */
[----:B------:R-:W-:-:S05]  /*0350*/  IMAD.WIDE R10, R8, R11, UR20 ;  /* 0x00000014080a7e25 */ /* 0x000fca000f8e020b */
[----:B------:R-:W2:Y:S01]  /*0360*/  LDG.E R13, desc[UR16][R10.64] ;  /* 0x000000100a0d7981 */ /* 0x000ea2000c1e1900 */
[----:B0-----:R-:W-:-:S05]  /*0370*/  IMAD.WIDE R6, R9, 0x4, R6 ;  /* 0x0000000409067825 */ /* 0x001fca00078e0206 */
[----:B------:R-:W2:Y:S01]  /*0380*/  LDG.E R12, desc[UR16][R6.64] ;  /* 0x00000010060c7981 */ /* 0x000ea2000c1e1900 */
[----:B------:R-:W-:Y:S01]  /*0390*/  MOV R15, UR18 ;  /* 0x00000012000f7c02 */ /* 0x000fe20008000f00 */
[----:B------:R-:W-:Y:S01]  /*03a0*/  UIMAD.WIDE.U32 UR22, UR18, 0x8, UR20 ;  /* 0x00000008121678a5 */ /* 0x000fe2000f8e0014 */
[----:B-12--5:R-:W-:-:S03]  /*03b0*/  FFMA R5, R12, R13, R5 ;  /* 0x0000000d0c057223 */ /* 0x026fc60000000005 */
[----:B------:R-:W-:Y:S02]  /*03c0*/  IMAD.WIDE.U32 R12, R15, 0x4, R10 ;  /* 0x000000040f0c7825 */ /* 0x000fe400078e000a */
[----:B------:R0:W-:Y:S04]  /*03d0*/  STG.E desc[UR16][R2.64], R5 ;  /* 0x0000000502007986 */ /* 0x0001e8000c101910 */
[----:B------:R-:W2:Y:S04]  /*03e0*/  LDG.E R12, desc[UR16][R12.64] ;  /* 0x000000100c0c7981 */ /* 0x000ea8000c1e1900 */
[----:B------:R-:W2:Y:S01]  /*03f0*/  LDG.E R16, desc[UR16][R6.64+0x4] ;  /* 0x0000041006107981 */ /* 0x000ea2000c1e1900 */
[----:B------:R-:W-:-:S02]  /*0400*/  MOV R14, UR22 ;  /* 0x00000016000e7c02 */ /* 0x000fc40008000f00 */
[----:B------:R-:W-:-:S03]  /*0410*/  MOV R15, UR23 ;  /* 0x00000017000f7c02 */ /* 0x000fc60008000f00 */
[----:B------:R-:W-:-:S04]  /*0420*/  IMAD.WIDE R10, R8, 0x4, R14 ;  /* 0x00000004080a7825 */ /* 0x000fc800078e020e */
[----:B--2---:R-:W-:-:S05]  /*0430*/  FFMA R17, R16, R12, R5 ;  /* 0x0000000c10117223 */ /* 0x004fca0000000005 */
[----:B------:R1:W-:Y:S04]  /*0440*/  STG.E desc[UR16][R2.64], R17 ;  /* 0x0000001102007986 */ /* 0x0003e8000c101910 */
[----:B------:R-:W0:Y:S04]  /*0450*/  LDG.E R10, desc[UR16][R10.64] ;  /* 0x000000100a0a7981 */ /* 0x000e28000c1e1900 */
[----:B------:R-:W0:Y:S01]  /*0460*/  LDG.E R14, desc[UR16][R6.64+0x8] ;  /* 0x00000810060e7981 */ /* 0x000e22000c1e1900 */
[----:B------:R-:W-:Y:S01]  /*0470*/  MOV R15, 0x4 ;  /* 0x00000004000f7802 */ /* 0x000fe20000000f00 */
[----:B------:R-:W-:-:S02]  /*0480*/  HFMA2 R13, -RZ, RZ, 0, 2.384185791015625e-07 ;  /* 0x00000004ff0d7431 */ /* 0x000fc400000001ff */
[----:B0-----:R-:W-:Y:S02]  /*0490*/  FFMA R5, R14, R10, R17 ;  /* 0x0000000a0e057223 */ /* 0x001fe40000000011 */
[----:B------:R-:W-:-:S03]  /*04a0*/  IMAD.WIDE R14, R8, R15, UR6 ;  /* 0x00000006080e7e25 */ /* 0x000fc6000f8e020f */
[----:B------:R-:W-:Y:S04]  /*04b0*/  STG.E desc[UR16][R2.64], R5 ;  /* 0x0000000502007986 */ /* 0x000fe8000c101910 */
[----:B------:R-:W2:Y:S04]  /*04c0*/  LDG.E R14, desc[UR16][R14.64] ;  /* 0x000000100e0e7981 */ /* 0x000ea8000c1e1900 */
[----:B------:R-:W2:Y:S02]  /*04d0*/  LDG.E R12, desc[UR16][R6.64+0xc] ;  /* 0x00000c10060c7981 */ /* 0x000ea4000c1e1900 */
[----:B--2---:R-:W-:Y:S01]  /*04e0*/  FFMA R19, R12, R14, R5 ;  /* 0x0000000e0c137223 */ /* 0x004fe20000000005 */
[----:B------:R-:W-:-:S04]  /*04f0*/  IMAD.WIDE R12, R8, R13, UR8 ;  /* 0x00000008080c7e25 */ /* 0x000fc8000f8e020d */
[----:B------:R0:W-:Y:S04]  /*0500*/  STG.E desc[UR16][R2.64], R19 ;  /* 0x0000001302007986 */ /* 0x0001e8000c101910 */
[----:B------:R-:W1:Y:S04]  /*0510*/  LDG.E R12, desc[UR16][R12.64] ;  /* 0x000000100c0c7981 */ /* 0x000e68000c1e1900 */
[----:B------:R-:W1:Y:S01]  /*0520*/  LDG.E R10, desc[UR16][R6.64+0x10] ;  /* 0x00001010060a7981 */ /* 0x000e62000c1e1900 */
[----:B------:R-:W-:Y:S01]  /*0530*/  MOV R11, 0x4 ;  /* 0x00000004000b7802 */ /* 0x000fe20000000f00 */
[----:B------:R-:W-:-:S02]  /*0540*/  HFMA2 R15, -RZ, RZ, 0, 2.384185791015625e-07 ;  /* 0x00000004ff0f7431 */ /* 0x000fc400000001ff */
[----:B-1----:R-:W-:Y:S02]  /*0550*/  FFMA R17, R10, R12, R19 ;  /* 0x0000000c0a117223 */ /* 0x002fe40000000013 */
[----:B------:R-:W-:-:S03]  /*0560*/  IMAD.WIDE R10, R8, R11, UR10 ;  /* 0x0000000a080a7e25 */ /* 0x000fc6000f8e020b */
[----:B------:R1:W-:Y:S04]  /*0570*/  STG.E desc[UR16][R2.64], R17 ;  /* 0x0000001102007986 */ /* 0x0003e8000c101910 */
[----:B------:R-:W2:Y:S04]  /*0580*/  LDG.E R10, desc[UR16][R10.64] ;  /* 0x000000100a0a7981 */ /* 0x000ea8000c1e1900 */
[----:B------:R-:W2:Y:S02]  /*0590*/  LDG.E R14, desc[UR16][R6.64+0x14] ;  /* 0x00001410060e7981 */ /* 0x000ea4000c1e1900 */
[----:B--2---:R-:W-:Y:S01]  /*05a0*/  FFMA R21, R14, R10, R17 ;  /* 0x0000000a0e157223 */ /* 0x004fe20000000011 */
[----:B------:R-:W-:-:S04]  /*05b0*/  IMAD.WIDE R14, R8, R15, UR12 ;  /* 0x0000000c080e7e25 */ /* 0x000fc8000f8e020f */
[----:B------:R1:W-:Y:S04]  /*05c0*/  STG.E desc[UR16][R2.64], R21 ;  /* 0x0000001502007986 */ /* 0x0003e8000c101910 */
[----:B------:R-:W0:Y:S04]  /*05d0*/  LDG.E R14, desc[UR16][R14.64] ;  /* 0x000000100e0e7981 */ /* 0x000e28000c1e1900 */
[----:B------:R-:W0:Y:S01]  /*05e0*/  LDG.E R12, desc[UR16][R6.64+0x18] ;  /* 0x00001810060c7981 */ /* 0x000e22000c1e1900 */
[----:B------:R-:W-:Y:S01]  /*05f0*/  MOV R13, 0x4 ;  /* 0x00000004000d7802 */ /* 0x000fe20000000f00 */
[----:B0-----:R-:W-:-:S04]  /*0600*/  FFMA R19, R12, R14, R21 ;  /* 0x0000000e0c137223 */ /* 0x001fc80000000015 */
[----:B------:R-:W-:Y:S01]  /*0610*/  IMAD.WIDE R12, R8, R13, UR14 ;  /* 0x0000000e080c7e25 */ /* 0x000fe2000f8e020d */
[----:B------:R1:W-:Y:S04]  /*0620*/  STG.E desc[UR16][R2.64], R19 ;  /* 0x0000001302007986 */ /* 0x0003e8000c101910 */
[----:B------:R-:W2:Y:S04]  /*0630*/  LDG.E R10, desc[UR16][R6.64+0x1c] ;  /* 0x00001c10060a7981 */ /* 0x000ea8000c1e1900 */
[----:B------:R-:W2:Y:S01]  /*0640*/  LDG.E R12, desc[UR16][R12.64] ;  /* 0x000000100c0c7981 */ /* 0x000ea2000c1e1900 */
[----:B------:R-:W-:-:S04]  /*0650*/  UIADD3 UR4, UPT, UPT, UR4, 0x8, URZ ;  /* 0x0000000804047890 */ /* 0x000fc8000fffe0ff */
[----:B------:R-:W-:Y:S01]  /*0660*/  UISETP.NE.AND UP0, UPT, UR4, URZ, UPT ;  /* 0x000000ff0400728c */ /* 0x000fe2000bf05270 */
[----:B------:R-:W-:Y:S02]  /*0670*/  MOV R11, UR18 ;  /* 0x00000012000b7c02 */ /* 0x000fe40008000f00 */
[----:B------:R-:W-:Y:S02]  /*0680*/  IADD3 R9, PT, PT, R9, 0x8, RZ ;  /* 0x0000000809097810 */ /* 0x000fe40007ffe0ff */
[----:B------:R-:W-:Y:S01]  /*0690*/  LEA R8, R11, R8, 0x3 ;  /* 0x000000080b087211 */ /* 0x000fe200078e18ff */
[----:B--2---:R-:W-:-:S05]  /*06a0*/  FFMA R5, R10, R12, R19 ;  /* 0x0000000c0a057223 */ /* 0x004fca0000000013 */
[----:B------:R1:W-:Y:S01]  /*06b0*/  STG.E desc[UR16][R2.64], R5 ;  /* 0x0000000502007986 */ /* 0x0003e2000c101910 */
[----:B------:R-:W-:Y:S05]  /*06c0*/  BRA.U UP0, `(.L_x_7) ;  /* 0xfffffffd00187547 */ /* 0x000fea000b83ffff */
[----:B------:R-:W-:-:S06]  /*06d0*/  ULOP3.LUT UR4, UR18, 0x7ffffff8, URZ, 0xc0, !UPT ;  /* 0x7ffffff812047892 */ /* 0x000fcc000f8ec0ff */
[----:B------:R-:W-:-:S07]  /*06e0*/  MOV R7, UR4 ;  /* 0x0000000400077c02 */ /* 0x000fce0008000f00 */
.L_x_6:
[----:B------:R-:W-:-:S06]  /*06f0*/  ULOP3.LUT UR4, UR18, 0x7, URZ, 0xc0, !UPT ;  /* 0x0000000712047892 */ /* 0x000fcc000f8ec0ff */
[----:B------:R-:W-:-:S13]  /*0700*/  ISETP.NE.AND P0, PT, RZ, UR4, PT ;  /* 0x00000004ff007c0c */ /* 0x000fda000bf05270 */
[----:B------:R-:W-:Y:S05]  /*0710*/  @!P0 EXIT ;  /* 0x000000000000894d */ /* 0x000fea0003800000 */
[----:B------:R-:W-:Y:S02]  /*0720*/  UISETP.GE.U32.AND UP0, UPT, UR4, 0x4, UPT ;  /* 0x000000040400788c */ /* 0x000fe4000bf06070 */
[----:B------:R-:W-:-:S07]  /*0730*/  ULOP3.LUT UR4, UR18, 0x3, URZ, 0xc0, !UPT ;  /* 0x0000000312047892 */ /* 0x000fce000f8ec0ff */
[----:B------:R-:W-:Y:S05]  /*0740*/  BRA.U !UP0, `(.L_x_8) ;  /* 0x0000000108747547 */ /* 0x000fea000b800000 */
[----:B------:R-:W0:Y:S01]  /*0750*/  LDC.64 R8, c[0x0][0x380] ;  /* 0x0000e000ff087b82 */ /* 0x000e220000000a00 */
[----:B------:R-:W-:Y:S01]  /*0760*/  IADD3 R13, PT, PT, R4, R7, RZ ;  /* 0x00000007040d7210 */ /* 0x000fe20007ffe0ff */
[----:B------:R-:W-:-:S06]  /*0770*/  IMAD R15, R7, UR18, R0 ;  /* 0x00000012070f7c24 */ /* 0x000fcc000f8e0200 */
[----:B------:R-:W2:Y:S01]  /*0780*/  LDC.64 R10, c[0x0][0x388] ;  /* 0x0000e200ff0a7b82 */ /* 0x000ea20000000a00 */
[----:B0-----:R-:W-:-:S05]  /*0790*/  IMAD.WIDE R8, R13, 0x4, R8 ;  /* 0x000000040d087825 */ /* 0x001fca00078e0208 */
[----:B------:R-:W1:Y:S01]  /*07a0*/  LDG.E R6, desc[UR16][R8.64] ;  /* 0x0000001008067981 */ /* 0x000e62000c1e1900 */
[----:B--2---:R-:W-:-:S05]  /*07b0*/  IMAD.WIDE R10, R15, 0x4, R10 ;  /* 0x000000040f0a7825 */ /* 0x004fca00078e020a */
[----:B------:R-:W1:Y:S01]  /*07c0*/  LDG.E R12, desc[UR16][R10.64] ;  /* 0x000000100a0c7981 */ /* 0x000e62000c1e1900 */
[----:B------:R-:W-:Y:S01]  /*07d0*/  MOV R13, UR18 ;  /* 0x00000012000d7c02 */ /* 0x000fe20008000f00 */
[----:B-1---5:R-:W-:-:S04]  /*07e0*/  FFMA R5, R6, R12, R5 ;  /* 0x0000000c06057223 */ /* 0x022fc80000000005 */
[----:B------:R-:W-:Y:S01]  /*07f0*/  IMAD.WIDE.U32 R12, R13, 0x4, R10 ;  /* 0x000000040d0c7825 */ /* 0x000fe200078e000a */
[----:B------:R0:W-:Y:S04]  /*0800*/  STG.E desc[UR16][R2.64], R5 ;  /* 0x0000000502007986 */ /* 0x0001e8000c101910 */
[----:B------:R-:W2:Y:S04]  /*0810*/  LDG.E R6, desc[UR16][R8.64+0x4] ;  /* 0x0000041008067981 */ /* 0x000ea8000c1e1900 */
[----:B------:R-:W2:Y:S01]  /*0820*/  LDG.E R14, desc[UR16][R12.64] ;  /* 0x000000100c0e7981 */ /* 0x000ea2000c1e1900 */
[----:B------:R-:W-:Y:S01]  /*0830*/  MOV R15, UR18 ;  /* 0x00000012000f7c02 */ /* 0x000fe20008000f00 */
[----:B--2---:R-:W-:-:S04]  /*0840*/  FFMA R17, R6, R14, R5 ;  /* 0x0000000e06117223 */ /* 0x004fc80000000005 */
[----:B------:R-:W-:Y:S01]  /*0850*/  IMAD.WIDE.U32 R14, R15, 0x4, R12 ;  /* 0x000000040f0e7825 */ /* 0x000fe200078e000c */
[----:B------:R2:W-:Y:S04]  /*0860*/  STG.E desc[UR16][R2.64], R17 ;  /* 0x0000001102007986 */ /* 0x0005e8000c101910 */
[----:B------:R-:W3:Y:S04]  /*0870*/  LDG.E R10, desc[UR16][R14.64] ;  /* 0x000000100e0a7981 */ /* 0x000ee8000c1e1900 */
[----:B------:R-:W3:Y:S01]  /*0880*/  LDG.E R6, desc[UR16][R8.64+0x8] ;  /* 0x0000081008067981 */ /* 0x000ee2000c1e1900 */
[----:B------:R-:W-:Y:S01]  /*0890*/  MOV R11, UR18 ;  /* 0x00000012000b7c02 */ /* 0x000fe20008000f00 */
[----:B---3--:R-:W-:-:S04]  /*08a0*/  FFMA R19, R6, R10, R17 ;  /* 0x0000000a06137223 */ /* 0x008fc80000000011 */
[----:B------:R-:W-:Y:S01]  /*08b0*/  IMAD.WIDE.U32 R10, R11, 0x4, R14 ;  /* 0x000000040b0a7825 */ /* 0x000fe200078e000e */
[----:B------:R2:W-:Y:S04]  /*08c0*/  STG.E desc[UR16][R2.64], R19 ;  /* 0x0000001302007986 */ /* 0x0005e8000c101910 */
[----:B------:R-:W0:Y:S04]  /*08d0*/  LDG.E R6, desc[UR16][R8.64+0xc] ;  /* 0x00000c1008067981 */ /* 0x000e28000c1e1900 */
[----:B------:R-:W0:Y:S01]  /*08e0*/  LDG.E R10, desc[UR16][R10.64] ;  /* 0x000000100a0a7981 */ /* 0x000e22000c1e1900 */
[----:B------:R-:W-:Y:S01]  /*08f0*/  IADD3 R7, PT, PT, R7, 0x4, RZ ;  /* 0x0000000407077810 */ /* 0x000fe20007ffe0ff */
[----:B0-----:R-:W-:-:S05]  /*0900*/  FFMA R5, R6, R10, R19 ;  /* 0x0000000a06057223 */ /* 0x001fca0000000013 */
[----:B------:R2:W-:Y:S02]  /*0910*/  STG.E desc[UR16][R2.64], R5 ;  /* 0x0000000502007986 */ /* 0x0005e4000c101910 */
.L_x_8:
[----:B------:R-:W-:-:S13]  /*0920*/  ISETP.NE.AND P0, PT, RZ, UR4, PT ;  /* 0x00000004ff007c0c */ /* 0x000fda000bf05270 */
[----:B------:R-:W-:Y:S05]  /*0930*/  @!P0 EXIT ;  /* 0x000000000000894d */ /* 0x000fea0003800000 */
[----:B------:R-:W-:-:S09]  /*0940*/  UISETP.NE.AND UP0, UPT, UR4, 0x1, UPT ;  /* 0x000000010400788c */ /* 0x000fd2000bf05270 */
[----:B------:R-:W-:Y:S05]  /*0950*/  BRA.U !UP0, `(.L_x_9) ;  /* 0x0000000108447547 */ /* 0x000fea000b800000 */
[----:B------:R-:W0:Y:S01]  /*0960*/  LDC.64 R8, c[0x0][0x380] ;  /* 0x0000e000ff087b82 */ /* 0x000e220000000a00 */
[----:B------:R-:W-:Y:S01]  /*0970*/  IADD3 R13, PT, PT, R4, R7, RZ ;  /* 0x00000007040d7210 */ /* 0x000fe20007ffe0ff */
[----:B------:R-:W-:-:S06]  /*0980*/  IMAD R15, R7, UR18, R0 ;  /* 0x00000012070f7c24 */ /* 0x000fcc000f8e0200 */
[----:B------:R-:W3:Y:S01]  /*0990*/  LDC.64 R10, c[0x0][0x388] ;  /* 0x0000e200ff0a7b82 */ /* 0x000ee20000000a00 */
[----:B0-----:R-:W-:-:S05]  /*09a0*/  IMAD.WIDE R8, R13, 0x4, R8 ;  /* 0x000000040d087825 */ /* 0x001fca00078e0208 */
[----:B------:R-:W4:Y:S01]  /*09b0*/  LDG.E R6, desc[UR16][R8.64] ;  /* 0x0000001008067981 */ /* 0x000f22000c1e1900 */
[----:B---3--:R-:W-:-:S05]  /*09c0*/  IMAD.WIDE R10, R15, 0x4, R10 ;  /* 0x000000040f0a7825 */ /* 0x008fca00078e020a */
[----:B------:R-:W4:Y:S01]  /*09d0*/  LDG.E R12, desc[UR16][R10.64] ;  /* 0x000000100a0c7981 */ /* 0x000f22000c1e1900 */
[----:B------:R-:W-:Y:S01]  /*09e0*/  MOV R13, UR18 ;  /* 0x00000012000d7c02 */ /* 0x000fe20008000f00 */
[----:B----45:R-:W-:-:S04]  /*09f0*/  FFMA R15, R6, R12, R5 ;  /* 0x0000000c060f7223 */ /* 0x030fc80000000005 */
[----:B------:R-:W-:Y:S01]  /*0a00*/  IMAD.WIDE.U32 R12, R13, 0x4, R10 ;  /* 0x000000040d0c7825 */ /* 0x000fe200078e000a */
[----:B------:R0:W-:Y:S04]  /*0a10*/  STG.E desc[UR16][R2.64], R15 ;  /* 0x0000000f02007986 */ /* 0x0001e8000c101910 */
[----:B------:R-:W1:Y:S04]  /*0a20*/  LDG.E R6, desc[UR16][R8.64+0x4] ;  /* 0x0000041008067981 */ /* 0x000e68000c1e1900 */
[----:B------:R-:W1:Y:S01]  /*0a30*/  LDG.E R12, desc[UR16][R12.64] ;  /* 0x000000100c0c7981 */ /* 0x000e62000c1e1900 */
[----:B------:R-:W-:Y:S01]  /*0a40*/  IADD3 R7, PT, PT, R7, 0x2, RZ ;  /* 0x0000000207077810 */ /* 0x000fe20007ffe0ff */
[----:B-12---:R-:W-:-:S05]  /*0a50*/  FFMA R5, R6, R12, R15 ;  /* 0x0000000c06057223 */ /* 0x006fca000000000f */
[----:B------:R0:W-:Y:S02]  /*0a60*/  STG.E desc[UR16][R2.64], R5 ;  /* 0x0000000502007986 */ /* 0x0001e4000c101910 */
.L_x_9:
[----:B------:R-:W-:-:S04]  /*0a70*/  ULOP3.LUT UR4, UR18, 0x1, URZ, 0xc0, !UPT ;  /* 0x0000000112047892 */ /* 0x000fc8000f8ec0ff */
[----:B------:R-:W-:-:S06]  /*0a80*/  UISETP.NE.U32.AND UP0, UPT, UR4, 0x1, UPT ;  /* 0x000000010400788c */ /* 0x000fcc000bf05070 */
[----:B------:R-:W-:-:S13]  /*0a90*/  PLOP3.LUT P0, PT, PT, PT, UP0, 0x80, 0x8 ;  /* 0x000000000008781c */ /* 0x000fda0003f0f008 */
[----:B------:R-:W-:Y:S05]  /*0aa0*/  @P0 EXIT ;  /* 0x000000000000094d */ /* 0x000fea0003800000 */
[----:B------:R-:W3:Y:S01]  /*0ab0*/  LDC.64 R8, c[0x0][0x380] ;  /* 0x0000e000ff087b82 */ /* 0x000ee20000000a00 */
[----:B------:R-:W-:Y:S01]  /*0ac0*/  IADD3 R13, PT, PT, R4, R7, RZ ;  /* 0x00000007040d7210 */ /* 0x000fe20007ffe0ff */
[----:B0-----:R-:W-:-:S06]  /*0ad0*/  IMAD R15, R7, UR18, R0 ;  /* 0x00000012070f7c24 */ /* 0x001fcc000f8e0200 */
[----:B------:R-:W0:Y:S01]  /*0ae0*/  LDC.64 R10, c[0x0][0x388] ;  /* 0x0000e200ff0a7b82 */ /* 0x000e220000000a00 */
[----:B---3--:R-:W-:-:S06]  /*0af0*/  IMAD.WIDE R6, R13, 0x4, R8 ;  /* 0x000000040d067825 */ /* 0x008fcc00078e0208 */
[----:B------:R-:W1:Y:S01]  /*0b00*/  LDG.E R6, desc[UR16][R6.64] ;  /* 0x0000001006067981 */ /* 0x000e62000c1e1900 */
[----:B0-----:R-:W-:-:S06]  /*0b10*/  IMAD.WIDE R8, R15, 0x4, R10 ;  /* 0x000000040f087825 */ /* 0x001fcc00078e020a */
[----:B------:R-:W1:Y:S02]  /*0b20*/  LDG.E R8, desc[UR16][R8.64] ;  /* 0x0000001008087981 */ /* 0x000e64000c1e1900 */
[----:B-12--5:R-:W-:-:S05]  /*0b30*/  FFMA R5, R6, R8, R5 ;  /* 0x0000000806057223 */ /* 0x026fca0000000005 */
[----:B------:R-:W-:Y:S01]  /*0b40*/  STG.E desc[UR16][R2.64], R5 ;  /* 0x0000000502007986 */ /* 0x000fe2000c101910 */
[----:B------:R-:W-:Y:S05]  /*0b50*/  EXIT ;  /* 0x000000000000794d */ /* 0x000fea0003800000 */
.L_x_10:
        /* <DEDUP_REMOVED lines=10> */
.L_x_12:


//--------------------- .nv.shared.reserved.0     --------------------------
	.section	.nv.shared.reserved.0,"aw",@nobits
	.weak		__nv_reservedSMEM_offset_0_alias
	.size		__nv_reservedSMEM_offset_0_alias, 0, 64
	.other		__nv_reservedSMEM_offset_0_alias,@"STO_CUDA_RESERVED_SHARED STV_DEFAULT"
__nv_reservedSMEM_offset_0_alias:
	.zero		0
	.zero		64


//--------------------- .nv.constant0._Z7kernel2PfS_S_i --------------------------
	.section	.nv.constant0._Z7kernel2PfS_S_i,"a",@progbits
	.sectionflags	@""
	.align	4
.nv.constant0._Z7kernel2PfS_S_i:
	.zero		924


//--------------------- .nv.constant0._Z6kernelPfS_S_i --------------------------
	.section	.nv.constant0._Z6kernelPfS_S_i,"a",@progbits
	.sectionflags	@""
	.align	4
.nv.constant0._Z6kernelPfS_S_i:
	.zero		924


//--------------------- SYMBOLS --------------------------

	.type		.nv.reservedSmem.offset0,@object
	.size		.nv.reservedSmem.offset0,0x4
